	.target	sm_90a

	.elftype	@"ET_EXEC"


//--------------------- .note.nv.tkinfo           --------------------------
	.section	.note.nv.tkinfo,"",@"SHT_NOTE"
	.sectionflags	@"SHF_NOTE_NV_TKINFO"
	.tkinfo
        /*0018*/ 	.word	0x00000002
        /*0030*/ 	.string	""
        /*0030*/ 	.string	"ptxas"
        /*0030*/ 	.string	"Cuda compilation tools, release 13.0, V13.0.88"
        /*0030*/ 	.string	"Build cuda_13.0.r13.0/compiler.36424714_0"
        /*0030*/ 	.string	"-arch sm_90a -m 64 "



//--------------------- .note.nv.cuinfo           --------------------------
	.section	.note.nv.cuinfo,"",@"SHT_NOTE"
	.sectionflags	@"SHF_NOTE_NV_CUINFO"
        /*0018*/ 	.short	0x0002
        /*001a*/ 	.short	0x005a
        /*001c*/ 	.short	0x0082
	.zero		2


//--------------------- .nv.info                  --------------------------
	.section	.nv.info,"",@"SHT_CUDA_INFO"
	.align	4


	//----- nvinfo : EIATTR_REGCOUNT
	.align		4
        /*0000*/ 	.byte	0x04, 0x2f
        /*0002*/ 	.short	(.L_15 - .L_14)
	.align		4
.L_14:
        /*0004*/ 	.word	index@(_ZN7cutlass13device_kernelINS_4gemm6kernel13GemmUniversalIN4cute5tupleIJiiiiEEENS1_10collective13CollectiveMmaINS1_34MainloopSm90TmaGmmaWarpSpecializedILi3ENS5_IJNS4_1CILi2EEESB_NSA_ILi1EEEEEENS1_32KernelTmaWarpSpecializedPingpongEEENS5_IJNSA_ILi64EEESG_NSA_ILi32EEEEEEaNS5_IJlSC_lEEEaSJ_NS4_8TiledMMAINS4_8MMA_AtomIJNS4_4SM904GMMA26MMA_64x64x32_S32S8S8_SS_TNEEEENS4_6LayoutINS5_IJSC_SC_SC_EEENS5_IJNSA_ILi0EEESS_SS_EEEEENS5_IJNS4_10UnderscoreESV_SV_EEEEENS4_23SM90_TMA_LOAD_MULTICASTENS4_14ComposedLayoutINS4_7SwizzleILi1ELi4ELi3EEENS4_18smem_ptr_flag_bitsILi8EEENSQ_INS5_IJNSA_ILi8EEESH_EEENS5_IJSH_SC_EEEEEEEvNS4_8identityESY_S18_vS19_EENS_8epilogue10collective6detail29Sm90TmaWarpSpecializedAdapterINS1C_15DefaultEpilogueIaSJ_SJ_NS1B_6thread17LinearCombinationIaLi1EiiLNS1G_9ScaleType4KindE0ELNS_15FloatRoundStyleE2EaEENS1_15EpilogueDefaultEEEEEvvEEEEvNT_6ParamsE)
        /*0008*/ 	.word	0x000000a8


	//----- nvinfo : EIATTR_FRAME_SIZE
	.align		4
.L_15:
        /*000c*/ 	.byte	0x04, 0x11
        /*000e*/ 	.short	(.L_17 - .L_16)
	.align		4
.L_16:
        /*0010*/ 	.word	index@(_ZN7cutlass13device_kernelINS_4gemm6kernel13GemmUniversalIN4cute5tupleIJiiiiEEENS1_10collective13CollectiveMmaINS1_34MainloopSm90TmaGmmaWarpSpecializedILi3ENS5_IJNS4_1CILi2EEESB_NSA_ILi1EEEEEENS1_32KernelTmaWarpSpecializedPingpongEEENS5_IJNSA_ILi64EEESG_NSA_ILi32EEEEEEaNS5_IJlSC_lEEEaSJ_NS4_8TiledMMAINS4_8MMA_AtomIJNS4_4SM904GMMA26MMA_64x64x32_S32S8S8_SS_TNEEEENS4_6LayoutINS5_IJSC_SC_SC_EEENS5_IJNSA_ILi0EEESS_SS_EEEEENS5_IJNS4_10UnderscoreESV_SV_EEEEENS4_23SM90_TMA_LOAD_MULTICASTENS4_14ComposedLayoutINS4_7SwizzleILi1ELi4ELi3EEENS4_18smem_ptr_flag_bitsILi8EEENSQ_INS5_IJNSA_ILi8EEESH_EEENS5_IJSH_SC_EEEEEEEvNS4_8identityESY_S18_vS19_EENS_8epilogue10collective6detail29Sm90TmaWarpSpecializedAdapterINS1C_15DefaultEpilogueIaSJ_SJ_NS1B_6thread17LinearCombinationIaLi1EiiLNS1G_9ScaleType4KindE0ELNS_15FloatRoundStyleE2EaEENS1_15EpilogueDefaultEEEEEvvEEEEvNT_6ParamsE)
        /*0014*/ 	.word	0x00000008


	//----- nvinfo : EIATTR_MIN_STACK_SIZE
	.align		4
.L_17:
        /*0018*/ 	.byte	0x04, 0x12
        /*001a*/ 	.short	(.L_19 - .L_18)
	.align		4
.L_18:
        /*001c*/ 	.word	index@(_ZN7cutlass13device_kernelINS_4gemm6kernel13GemmUniversalIN4cute5tupleIJiiiiEEENS1_10collective13CollectiveMmaINS1_34MainloopSm90TmaGmmaWarpSpecializedILi3ENS5_IJNS4_1CILi2EEESB_NSA_ILi1EEEEEENS1_32KernelTmaWarpSpecializedPingpongEEENS5_IJNSA_ILi64EEESG_NSA_ILi32EEEEEEaNS5_IJlSC_lEEEaSJ_NS4_8TiledMMAINS4_8MMA_AtomIJNS4_4SM904GMMA26MMA_64x64x32_S32S8S8_SS_TNEEEENS4_6LayoutINS5_IJSC_SC_SC_EEENS5_IJNSA_ILi0EEESS_SS_EEEEENS5_IJNS4_10UnderscoreESV_SV_EEEEENS4_23SM90_TMA_LOAD_MULTICASTENS4_14ComposedLayoutINS4_7SwizzleILi1ELi4ELi3EEENS4_18smem_ptr_flag_bitsILi8EEENSQ_INS5_IJNSA_ILi8EEESH_EEENS5_IJSH_SC_EEEEEEEvNS4_8identityESY_S18_vS19_EENS_8epilogue10collective6detail29Sm90TmaWarpSpecializedAdapterINS1C_15DefaultEpilogueIaSJ_SJ_NS1B_6thread17LinearCombinationIaLi1EiiLNS1G_9ScaleType4KindE0ELNS_15FloatRoundStyleE2EaEENS1_15EpilogueDefaultEEEEEvvEEEEvNT_6ParamsE)
        /*0020*/ 	.word	0x00000008
.L_19:


//--------------------- .nv.compat                --------------------------
	.section	.nv.compat,"",@"SHT_CUDA_COMPAT_INFO"
	.align	4
        /*0000*/ 	.byte	0x02, 0x09, 0x01, 0x00, 0x02, 0x02, 0x04, 0x00, 0x02, 0x05, 0x05, 0x00, 0x03, 0x07, 0x01, 0x01
        /*0010*/ 	.byte	0x02, 0x03, 0x01, 0x00, 0x02, 0x06, 0x01, 0x00, 0x04, 0x0b, 0x08, 0x00, 0x00, 0x00, 0x00, 0x00
        /*0020*/ 	.byte	0x00, 0x00, 0x00, 0x00


//--------------------- .nv.info._ZN7cutlass13device_kernelINS_4gemm6kernel13GemmUniversalIN4cute5tupleIJiiiiEEENS1_10collective13CollectiveMmaINS1_34MainloopSm90TmaGmmaWarpSpecializedILi3ENS5_IJNS4_1CILi2EEESB_NSA_ILi1EEEEEENS1_32KernelTmaWarpSpecializedPingpongEEENS5_IJNSA_ILi64EEESG_NSA_ILi32EEEEEEaNS5_IJlSC_lEEEaSJ_NS4_8TiledMMAINS4_8MMA_AtomIJNS4_4SM904GMMA26MMA_64x64x32_S32S8S8_SS_TNEEEENS4_6LayoutINS5_IJSC_SC_SC_EEENS5_IJNSA_ILi0EEESS_SS_EEEEENS5_IJNS4_10UnderscoreESV_SV_EEEEENS4_23SM90_TMA_LOAD_MULTICASTENS4_14ComposedLayoutINS4_7SwizzleILi1ELi4ELi3EEENS4_18smem_ptr_flag_bitsILi8EEENSQ_INS5_IJNSA_ILi8EEESH_EEENS5_IJSH_SC_EEEEEEEvNS4_8identityESY_S18_vS19_EENS_8epilogue10collective6detail29Sm90TmaWarpSpecializedAdapterINS1C_15DefaultEpilogueIaSJ_SJ_NS1B_6thread17LinearCombinationIaLi1EiiLNS1G_9ScaleType4KindE0ELNS_15FloatRoundStyleE2EaEENS1_15EpilogueDefaultEEEEEvvEEEEvNT_6ParamsE --------------------------
	.section	.nv.info._ZN7cutlass13device_kernelINS_4gemm6kernel13GemmUniversalIN4cute5tupleIJiiiiEEENS1_10collective13CollectiveMmaINS1_34MainloopSm90TmaGmmaWarpSpecializedILi3ENS5_IJNS4_1CILi2EEESB_NSA_ILi1EEEEEENS1_32KernelTmaWarpSpecializedPingpongEEENS5_IJNSA_ILi64EEESG_NSA_ILi32EEEEEEaNS5_IJlSC_lEEEaSJ_NS4_8TiledMMAINS4_8MMA_AtomIJNS4_4SM904GMMA26MMA_64x64x32_S32S8S8_SS_TNEEEENS4_6LayoutINS5_IJSC_SC_SC_EEENS5_IJNSA_ILi0EEESS_SS_EEEEENS5_IJNS4_10UnderscoreESV_SV_EEEEENS4_23SM90_TMA_LOAD_MULTICASTENS4_14ComposedLayoutINS4_7SwizzleILi1ELi4ELi3EEENS4_18smem_ptr_flag_bitsILi8EEENSQ_INS5_IJNSA_ILi8EEESH_EEENS5_IJSH_SC_EEEEEEEvNS4_8identityESY_S18_vS19_EENS_8epilogue10collective6detail29Sm90TmaWarpSpecializedAdapterINS1C_15DefaultEpilogueIaSJ_SJ_NS1B_6thread17LinearCombinationIaLi1EiiLNS1G_9ScaleType4KindE0ELNS_15FloatRoundStyleE2EaEENS1_15EpilogueDefaultEEEEEvvEEEEvNT_6ParamsE,"",@"SHT_CUDA_INFO"
	.sectionflags	@""
	.align	4


	//----- nvinfo : EIATTR_CUDA_API_VERSION
	.align		4
        /*0000*/ 	.byte	0x04, 0x37
        /*0002*/ 	.short	(.L_21 - .L_20)
.L_20:
        /*0004*/ 	.word	0x00000082


	//----- nvinfo : EIATTR_KPARAM_INFO
	.align		4
.L_21:
        /*0008*/ 	.byte	0x04, 0x17
        /*000a*/ 	.short	(.L_23 - .L_22)
.L_22:
        /*000c*/ 	.word	0x00000000
        /*0010*/ 	.short	0x0000
        /*0012*/ 	.short	0x0070
        /*0014*/ 	.byte	0x00, 0xf0, 0x01, 0x10


	//----- nvinfo : EIATTR_SPARSE_MMA_MASK
	.align		4
.L_23:
        /*0018*/ 	.byte	0x03, 0x50
        /*001a*/ 	.short	0x0000


	//----- nvinfo : EIATTR_MAXREG_COUNT
	.align		4
        /*001c*/ 	.byte	0x03, 0x1b
        /*001e*/ 	.short	0x00a8


	//----- nvinfo : EIATTR_NUM_BARRIERS
	.align		4
        /*0020*/ 	.byte	0x02, 0x4c
        /*0022*/ 	.byte	0x01
	.zero		1


	//----- nvinfo : EIATTR_EXTERNS
	.align		4
        /*0024*/ 	.byte	0x04, 0x0f
        /*0026*/ 	.short	(.L_25 - .L_24)


	//   ....[0]....
	.align		4
.L_24:
        /*0028*/ 	.word	index@(__assertfail)


	//----- nvinfo : EIATTR_ANNOTATIONS
	.align		4
.L_25:
        /*002c*/ 	.byte	0x04, 0x55
        /*002e*/ 	.short	(.L_27 - .L_26)


	//   ....[0]....
.L_26:
        /*0030*/ 	.word	0x00000001
        /*0034*/ 	.byte	0x90, 0x0d, 0x00, 0x00, 0x01, 0x00, 0x00, 0x00, 0x30, 0x14, 0x00, 0x00, 0x01, 0x00, 0x00, 0x00
        /*0044*/ 	.byte	0xd0, 0x3c, 0x00, 0x00, 0x01, 0x00, 0x00, 0x00, 0xd0, 0x49, 0x00, 0x00


	//----- nvinfo : EIATTR_MERCURY_ISA_VERSION
	.align		4
.L_27:
        /*0050*/ 	.byte	0x03, 0x5f
        /*0052*/ 	.short	0x0101


	//----- nvinfo : EIATTR_INT_WARP_WIDE_INSTR_OFFSETS
	.align		4
        /*0054*/ 	.byte	0x04, 0x31
        /*0056*/ 	.short	(.L_29 - .L_28)


	//   ....[0]....
.L_28:
        /*0058*/ 	.word	0x000004e0


	//   ....[1]....
        /*005c*/ 	.word	0x00000520


	//   ....[2]....
        /*0060*/ 	.word	0x00000580


	//   ....[3]....
        /*0064*/ 	.word	0x000005b0


	//   ....[4]....
        /*0068*/ 	.word	0x000006c0


	//   ....[5]....
        /*006c*/ 	.word	0x00000740


	//   ....[6]....
        /*0070*/ 	.word	0x00000750


	//   ....[7]....
        /*0074*/ 	.word	0x000007b0


	//   ....[8]....
        /*0078*/ 	.word	0x00001dc0


	//----- nvinfo : EIATTR_COOP_GROUP_MASK_REGIDS
	.align		4
.L_29:
        /*007c*/ 	.byte	0x04, 0x29
        /*007e*/ 	.short	(.L_31 - .L_30)


	//   ....[0]....
.L_30:
        /*0080*/ 	.word	0xffffffff


	//   ....[1]....
        /*0084*/ 	.word	0xffffffff


	//   ....[2]....
        /*0088*/ 	.word	0xffffffff


	//   ....[3]....
        /*008c*/ 	.word	0xffffffff


	//   ....[4]....
        /*0090*/ 	.word	0xffffffff


	//   ....[5]....
        /*0094*/ 	.word	0xffffffff


	//   ....[6]....
        /*0098*/ 	.word	0xffffffff


	//----- nvinfo : EIATTR_COOP_GROUP_INSTR_OFFSETS
	.align		4
.L_31:
        /*009c*/ 	.byte	0x04, 0x28
        /*009e*/ 	.short	(.L_33 - .L_32)


	//   ....[0]....
.L_32:
        /*00a0*/ 	.word	0x00000070


	//   ....[1]....
        /*00a4*/ 	.word	0x00000080


	//   ....[2]....
        /*00a8*/ 	.word	0x00000140


	//   ....[3]....
        /*00ac*/ 	.word	0x000002b0


	//   ....[4]....
        /*00b0*/ 	.word	0x000002f0


	//   ....[5]....
        /*00b4*/ 	.word	0x00000380


	//   ....[6]....
        /*00b8*/ 	.word	0x00000940


	//----- nvinfo : EIATTR_REG_RECONFIG
	.align		4
.L_33:
        /*00bc*/ 	.byte	0x01, 0x54
	.zero		2


	//----- nvinfo : EIATTR_SYSCALL_OFFSETS
	.align		4
        /*00c0*/ 	.byte	0x04, 0x46
        /*00c2*/ 	.short	(.L_35 - .L_34)


	//   ....[0]....
.L_34:
        /*00c4*/ 	.word	0x000018c0


	//----- nvinfo : EIATTR_MBARRIER_INSTR_OFFSETS
	.align		4
.L_35:
        /*00c8*/ 	.byte	0x04, 0x39
        /*00ca*/ 	.short	(.L_37 - .L_36)


	//   ....[0]....
.L_36:
        /*00cc*/ 	.word	0x00000240
        /*00d0*/ 	.word	0x000000ff
        /*00d4*/ 	.word	0x00000000
        /*00d8*/ 	.short	0x0100
        /*00da*/ 	.byte	0x08
	.zero		1


	//   ....[1]....
        /*00dc*/ 	.word	0x00000250
        /*00e0*/ 	.word	0x000000ff
        /*00e4*/ 	.word	0x00000018
        /*00e8*/ 	.short	0x0100
        /*00ea*/ 	.byte	0x08
	.zero		1


	//   ....[2]....
        /*00ec*/ 	.word	0x00000260
        /*00f0*/ 	.word	0x000000ff
        /*00f4*/ 	.word	0x00000008
        /*00f8*/ 	.short	0x0100
        /*00fa*/ 	.byte	0x08
	.zero		1


	//   ....[3]....
        /*00fc*/ 	.word	0x00000270
        /*0100*/ 	.word	0x000000ff
        /*0104*/ 	.word	0x00000020
        /*0108*/ 	.short	0x0100
        /*010a*/ 	.byte	0x08
	.zero		1


	//   ....[4]....
        /*010c*/ 	.word	0x00000280
        /*0110*/ 	.word	0x000000ff
        /*0114*/ 	.word	0x00000010
        /*0118*/ 	.short	0x0100
        /*011a*/ 	.byte	0x08
	.zero		1


	//   ....[5]....
        /*011c*/ 	.word	0x00000290
        /*0120*/ 	.word	0x000000ff
        /*0124*/ 	.word	0x00000028
        /*0128*/ 	.short	0x0100
        /*012a*/ 	.byte	0x08
	.zero		1


	//   ....[6]....
        /*012c*/ 	.word	0x000007e0
        /*0130*/ 	.word	0x000000ff
        /*0134*/ 	.word	0x00000060
        /*0138*/ 	.short	0x0100
        /*013a*/ 	.byte	0x08
	.zero		1


	//   ....[7]....
        /*013c*/ 	.word	0x00000880
        /*0140*/ 	.word	0x000000ff
        /*0144*/ 	.word	0x00000068
        /*0148*/ 	.short	0x0100
        /*014a*/ 	.byte	0x08
	.zero		1


	//   ....[8]....
        /*014c*/ 	.word	0x000008c0
        /*0150*/ 	.word	0x000000ff
        /*0154*/ 	.word	0x00000040
        /*0158*/ 	.short	0x0100
        /*015a*/ 	.byte	0x09
	.zero		1


	//   ....[9]....
        /*015c*/ 	.word	0x000008d0
        /*0160*/ 	.word	0x000000ff
        /*0164*/ 	.word	0x00000048
        /*0168*/ 	.short	0x0100
        /*016a*/ 	.byte	0x09
	.zero		1


	//   ....[10]....
        /*016c*/ 	.word	0x000008e0
        /*0170*/ 	.word	0x000000ff
        /*0174*/ 	.word	0x00000050
        /*0178*/ 	.short	0x0100
        /*017a*/ 	.byte	0x09
	.zero		1


	//   ....[11]....
        /*017c*/ 	.word	0x000008f0
        /*0180*/ 	.word	0x000000ff
        /*0184*/ 	.word	0x00000058
        /*0188*/ 	.short	0x0100
        /*018a*/ 	.byte	0x09
	.zero		1


	//   ....[12]....
        /*018c*/ 	.word	0x00001780
        /*0190*/ 	.word	0x000000ff
        /*0194*/ 	.word	0xfffffff8
        /*0198*/ 	.short	0x010a
        /*019a*/ 	.byte	0x2b
	.zero		1


	//   ....[13]....
        /*019c*/ 	.word	0x00001950
        /*01a0*/ 	.word	0x00000003
        /*01a4*/ 	.word	0x00000000
        /*01a8*/ 	.short	0x010a
        /*01aa*/ 	.byte	0x3f
	.zero		1


	//   ....[14]....
        /*01ac*/ 	.word	0x00001990
        /*01b0*/ 	.word	0x00000003
        /*01b4*/ 	.word	0x00000000
        /*01b8*/ 	.short	0x010a
        /*01ba*/ 	.byte	0x3f
	.zero		1


	//   ....[15]....
        /*01bc*/ 	.word	0x00001b20
        /*01c0*/ 	.word	0x000000ff
        /*01c4*/ 	.word	0x00000000
        /*01c8*/ 	.short	0x010a
        /*01ca*/ 	.byte	0x04
	.zero		1


	//   ....[16]....
        /*01cc*/ 	.word	0x00001b60
        /*01d0*/ 	.word	0x000000ff
        /*01d4*/ 	.word	0x00000000
        /*01d8*/ 	.short	0x010a
        /*01da*/ 	.byte	0x04
	.zero		1


	//   ....[17]....
        /*01dc*/ 	.word	0x00001c50
        /*01e0*/ 	.word	0x00000005
        /*01e4*/ 	.word	0x00000000
        /*01e8*/ 	.short	0x0101
        /*01ea*/ 	.byte	0x3f
	.zero		1


	//   ....[18]....
        /*01ec*/ 	.word	0x00001d60
        /*01f0*/ 	.word	0x00000003
        /*01f4*/ 	.word	0x00000000
        /*01f8*/ 	.short	0x0101
        /*01fa*/ 	.byte	0x30
	.zero		1


	//   ....[19]....
        /*01fc*/ 	.word	0x00001e60
        /*0200*/ 	.word	0x00000003
        /*0204*/ 	.word	0x00000000
        /*0208*/ 	.short	0x0101
        /*020a*/ 	.byte	0x3f
	.zero		1


	//   ....[20]....
        /*020c*/ 	.word	0x00001ee0
        /*0210*/ 	.word	0x000000ff
        /*0214*/ 	.word	0x00000008
        /*0218*/ 	.short	0x010a
        /*021a*/ 	.byte	0x2b
	.zero		1


	//   ....[21]....
        /*021c*/ 	.word	0x00003d10
        /*0220*/ 	.word	0x00000000
        /*0224*/ 	.word	0x00000000
        /*0228*/ 	.short	0x0101
        /*022a*/ 	.byte	0x30
	.zero		1


	//   ....[22]....
        /*022c*/ 	.word	0x00004720
        /*0230*/ 	.word	0x0000000b
        /*0234*/ 	.word	0x00000018
        /*0238*/ 	.short	0x010a
        /*023a*/ 	.byte	0x3f
	.zero		1


	//   ....[23]....
        /*023c*/ 	.word	0x00004b00
        /*0240*/ 	.word	0x00000006
        /*0244*/ 	.word	0x00000068
        /*0248*/ 	.short	0x0101
        /*024a*/ 	.byte	0x3f
	.zero		1


	//   ....[24]....
        /*024c*/ 	.word	0x00005220
        /*0250*/ 	.word	0x00000007
        /*0254*/ 	.word	0x00000000
        /*0258*/ 	.short	0x010a
        /*025a*/ 	.byte	0x3f
	.zero		1


	//   ....[25]....
        /*025c*/ 	.word	0x000052a0
        /*0260*/ 	.word	0x00000004
        /*0264*/ 	.word	0x00000000
        /*0268*/ 	.short	0x010a
        /*026a*/ 	.byte	0x3f
	.zero		1


	//   ....[26]....
        /*026c*/ 	.word	0x00005330
        /*0270*/ 	.word	0x00000005
        /*0274*/ 	.word	0x00000000
        /*0278*/ 	.short	0x010a
        /*027a*/ 	.byte	0x3f
	.zero		1


	//   ....[27]....
        /*027c*/ 	.word	0x000053a0
        /*0280*/ 	.word	0x00000003
        /*0284*/ 	.word	0xfffffff8
        /*0288*/ 	.short	0x010a
        /*028a*/ 	.byte	0x3f
	.zero		1


	//   ....[28]....
        /*028c*/ 	.word	0x000053f0
        /*0290*/ 	.word	0x00000003
        /*0294*/ 	.word	0x00000000
        /*0298*/ 	.short	0x010a
        /*029a*/ 	.byte	0x3f
	.zero		1


	//   ....[29]....
        /*029c*/ 	.word	0x00005450
        /*02a0*/ 	.word	0x00000005
        /*02a4*/ 	.word	0x00000000
        /*02a8*/ 	.short	0x010a
        /*02aa*/ 	.byte	0x3f
	.zero		1


	//   ....[30]....
        /*02ac*/ 	.word	0x000054b0
        /*02b0*/ 	.word	0x00000003
        /*02b4*/ 	.word	0x00000008
        /*02b8*/ 	.short	0x010a
        /*02ba*/ 	.byte	0x3f
	.zero		1


	//   ....[31]....
        /*02bc*/ 	.word	0x00005580
        /*02c0*/ 	.word	0x0000000b
        /*02c4*/ 	.word	0x00000018
        /*02c8*/ 	.short	0x010a
        /*02ca*/ 	.byte	0x3f
	.zero		1


	//   ....[32]....
        /*02cc*/ 	.word	0x00005650
        /*02d0*/ 	.word	0x00000007
        /*02d4*/ 	.word	0x00000000
        /*02d8*/ 	.short	0x010a
        /*02da*/ 	.byte	0x3f
	.zero		1


	//   ....[33]....
        /*02dc*/ 	.word	0x000056a0
        /*02e0*/ 	.word	0x00000004
        /*02e4*/ 	.word	0x00000000
        /*02e8*/ 	.short	0x010a
        /*02ea*/ 	.byte	0x3f
	.zero		1


	//----- nvinfo : EIATTR_NUM_MBARRIERS
	.align		4
.L_37:
        /*02ec*/ 	.byte	0x03, 0x38
        /*02ee*/ 	.short	0x000c


	//----- nvinfo : EIATTR_EXIT_INSTR_OFFSETS
	.align		4
        /*02f0*/ 	.byte	0x04, 0x1c
        /*02f2*/ 	.short	(.L_39 - .L_38)


	//   ....[0]....
.L_38:
        /*02f4*/ 	.word	0x000013c0


	//   ....[1]....
        /*02f8*/ 	.word	0x00001420


	//   ....[2]....
        /*02fc*/ 	.word	0x00004310


	//   ....[3]....
        /*0300*/ 	.word	0x00004340


	//   ....[4]....
        /*0304*/ 	.word	0x00005380


	//----- nvinfo : EIATTR_MAX_THREADS
	.align		4
.L_39:
        /*0308*/ 	.byte	0x04, 0x05
        /*030a*/ 	.short	(.L_41 - .L_40)
.L_40:
        /*030c*/ 	.word	0x00000180
        /*0310*/ 	.word	0x00000001
        /*0314*/ 	.word	0x00000001


	//----- nvinfo : EIATTR_CRS_STACK_SIZE
	.align		4
.L_41:
        /*0318*/ 	.byte	0x04, 0x1e
        /*031a*/ 	.short	(.L_43 - .L_42)
.L_42:
        /*031c*/ 	.word	0x00000000


	//----- nvinfo : EIATTR_CBANK_PARAM_SIZE
	.align		4
.L_43:
        /*0320*/ 	.byte	0x03, 0x19
        /*0322*/ 	.short	0x0470


	//----- nvinfo : EIATTR_PARAM_CBANK
	.align		4
        /*0324*/ 	.byte	0x04, 0x0a
        /*0326*/ 	.short	(.L_45 - .L_44)
	.align		4
.L_44:
        /*0328*/ 	.word	index@(.nv.constant0._ZN7cutlass13device_kernelINS_4gemm6kernel13GemmUniversalIN4cute5tupleIJiiiiEEENS1_10collective13CollectiveMmaINS1_34MainloopSm90TmaGmmaWarpSpecializedILi3ENS5_IJNS4_1CILi2EEESB_NSA_ILi1EEEEEENS1_32KernelTmaWarpSpecializedPingpongEEENS5_IJNSA_ILi64EEESG_NSA_ILi32EEEEEEaNS5_IJlSC_lEEEaSJ_NS4_8TiledMMAINS4_8MMA_AtomIJNS4_4SM904GMMA26MMA_64x64x32_S32S8S8_SS_TNEEEENS4_6LayoutINS5_IJSC_SC_SC_EEENS5_IJNSA_ILi0EEESS_SS_EEEEENS5_IJNS4_10UnderscoreESV_SV_EEEEENS4_23SM90_TMA_LOAD_MULTICASTENS4_14ComposedLayoutINS4_7SwizzleILi1ELi4ELi3EEENS4_18smem_ptr_flag_bitsILi8EEENSQ_INS5_IJNSA_ILi8EEESH_EEENS5_IJSH_SC_EEEEEEEvNS4_8identityESY_S18_vS19_EENS_8epilogue10collective6detail29Sm90TmaWarpSpecializedAdapterINS1C_15DefaultEpilogueIaSJ_SJ_NS1B_6thread17LinearCombinationIaLi1EiiLNS1G_9ScaleType4KindE0ELNS_15FloatRoundStyleE2EaEENS1_15EpilogueDefaultEEEEEvvEEEEvNT_6ParamsE)
        /*032c*/ 	.short	0x0210
        /*032e*/ 	.short	0x0470


	//----- nvinfo : EIATTR_SW_WAR
	.align		4
.L_45:
        /*0330*/ 	.byte	0x04, 0x36
        /*0332*/ 	.short	(.L_47 - .L_46)
.L_46:
        /*0334*/ 	.word	0x00000008
.L_47:


//--------------------- .nv.callgraph             --------------------------
	.section	.nv.callgraph,"",@"SHT_CUDA_CALLGRAPH"
	.align	4
	.sectionentsize	8
	.align		4
        /*0000*/ 	.word	0x00000000
	.align		4
        /*0004*/ 	.word	0xffffffff
	.align		4
        /*0008*/ 	.word	index@(_ZN7cutlass13device_kernelINS_4gemm6kernel13GemmUniversalIN4cute5tupleIJiiiiEEENS1_10collective13CollectiveMmaINS1_34MainloopSm90TmaGmmaWarpSpecializedILi3ENS5_IJNS4_1CILi2EEESB_NSA_ILi1EEEEEENS1_32KernelTmaWarpSpecializedPingpongEEENS5_IJNSA_ILi64EEESG_NSA_ILi32EEEEEEaNS5_IJlSC_lEEEaSJ_NS4_8TiledMMAINS4_8MMA_AtomIJNS4_4SM904GMMA26MMA_64x64x32_S32S8S8_SS_TNEEEENS4_6LayoutINS5_IJSC_SC_SC_EEENS5_IJNSA_ILi0EEESS_SS_EEEEENS5_IJNS4_10UnderscoreESV_SV_EEEEENS4_23SM90_TMA_LOAD_MULTICASTENS4_14ComposedLayoutINS4_7SwizzleILi1ELi4ELi3EEENS4_18smem_ptr_flag_bitsILi8EEENSQ_INS5_IJNSA_ILi8EEESH_EEENS5_IJSH_SC_EEEEEEEvNS4_8identityESY_S18_vS19_EENS_8epilogue10collective6detail29Sm90TmaWarpSpecializedAdapterINS1C_15DefaultEpilogueIaSJ_SJ_NS1B_6thread17LinearCombinationIaLi1EiiLNS1G_9ScaleType4KindE0ELNS_15FloatRoundStyleE2EaEENS1_15EpilogueDefaultEEEEEvvEEEEvNT_6ParamsE)
	.align		4
        /*000c*/ 	.word	index@(__assertfail)
	.align		4
        /*0010*/ 	.word	0x00000000
	.align		4
        /*0014*/ 	.word	0xfffffffe
	.align		4
        /*0018*/ 	.word	0x00000000
	.align		4
        /*001c*/ 	.word	0xfffffffd
	.align		4
        /*0020*/ 	.word	0x00000000
	.align		4
        /*0024*/ 	.word	0xfffffffc


//--------------------- .nv.constant4             --------------------------
	.section	.nv.constant4,"a",@progbits
	.align	8
	.align		8
.nv.constant4:
        /*0000*/ 	.dword	__assertfail
	.align		8
        /*0008*/ 	.dword	__unnamed_1
	.align		8
        /*0010*/ 	.dword	_ZN39_INTERNAL_0f29c4e5_4_k_cu_115a88fb_50174cuda3std3__45__cpo5beginE
	.align		8
        /*0018*/ 	.dword	_ZN39_INTERNAL_0f29c4e5_4_k_cu_115a88fb_50174cuda3std3__45__cpo3endE
	.align		8
        /*0020*/ 	.dword	_ZN39_INTERNAL_0f29c4e5_4_k_cu_115a88fb_50174cuda3std3__45__cpo6cbeginE
	.align		8
        /*0028*/ 	.dword	_ZN39_INTERNAL_0f29c4e5_4_k_cu_115a88fb_50174cuda3std3__45__cpo4cendE
	.align		8
        /*0030*/ 	.dword	_ZN39_INTERNAL_0f29c4e5_4_k_cu_115a88fb_50174cuda3std3__441_GLOBAL__N__0f29c4e5_4_k_cu_115a88fb_50176ignoreE
	.align		8
        /*0038*/ 	.dword	_ZN39_INTERNAL_0f29c4e5_4_k_cu_115a88fb_50174cuda3std3__419piecewise_constructE
	.align		8
        /*0040*/ 	.dword	_ZN39_INTERNAL_0f29c4e5_4_k_cu_115a88fb_50174cuda3std3__48in_placeE
	.align		8
        /*0048*/ 	.dword	_ZN39_INTERNAL_0f29c4e5_4_k_cu_115a88fb_50174cuda3std6ranges3__45__cpo4swapE
	.align		8
        /*0050*/ 	.dword	_ZN39_INTERNAL_0f29c4e5_4_k_cu_115a88fb_50174cuda3std6ranges3__45__cpo9iter_moveE
	.align		8
        /*0058*/ 	.dword	_ZN39_INTERNAL_0f29c4e5_4_k_cu_115a88fb_50174cute7productE
	.align		8
        /*0060*/ 	.dword	_ZN39_INTERNAL_0f29c4e5_4_k_cu_115a88fb_50174cute1_E
	.align		8
        /*0068*/ 	.dword	$str$22
	.align		8
        /*0070*/ 	.dword	$str$23


//--------------------- .text._ZN7cutlass13device_kernelINS_4gemm6kernel13GemmUniversalIN4cute5tupleIJiiiiEEENS1_10collective13CollectiveMmaINS1_34MainloopSm90TmaGmmaWarpSpecializedILi3ENS5_IJNS4_1CILi2EEESB_NSA_ILi1EEEEEENS1_32KernelTmaWarpSpecializedPingpongEEENS5_IJNSA_ILi64EEESG_NSA_ILi32EEEEEEaNS5_IJlSC_lEEEaSJ_NS4_8TiledMMAINS4_8MMA_AtomIJNS4_4SM904GMMA26MMA_64x64x32_S32S8S8_SS_TNEEEENS4_6LayoutINS5_IJSC_SC_SC_EEENS5_IJNSA_ILi0EEESS_SS_EEEEENS5_IJNS4_10UnderscoreESV_SV_EEEEENS4_23SM90_TMA_LOAD_MULTICASTENS4_14ComposedLayoutINS4_7SwizzleILi1ELi4ELi3EEENS4_18smem_ptr_flag_bitsILi8EEENSQ_INS5_IJNSA_ILi8EEESH_EEENS5_IJSH_SC_EEEEEEEvNS4_8identityESY_S18_vS19_EENS_8epilogue10collective6detail29Sm90TmaWarpSpecializedAdapterINS1C_15DefaultEpilogueIaSJ_SJ_NS1B_6thread17LinearCombinationIaLi1EiiLNS1G_9ScaleType4KindE0ELNS_15FloatRoundStyleE2EaEENS1_15EpilogueDefaultEEEEEvvEEEEvNT_6ParamsE --------------------------
	.section	.text._ZN7cutlass13device_kernelINS_4gemm6kernel13GemmUniversalIN4cute5tupleIJiiiiEEENS1_10collective13CollectiveMmaINS1_34MainloopSm90TmaGmmaWarpSpecializedILi3ENS5_IJNS4_1CILi2EEESB_NSA_ILi1EEEEEENS1_32KernelTmaWarpSpecializedPingpongEEENS5_IJNSA_ILi64EEESG_NSA_ILi32EEEEEEaNS5_IJlSC_lEEEaSJ_NS4_8TiledMMAINS4_8MMA_AtomIJNS4_4SM904GMMA26MMA_64x64x32_S32S8S8_SS_TNEEEENS4_6LayoutINS5_IJSC_SC_SC_EEENS5_IJNSA_ILi0EEESS_SS_EEEEENS5_IJNS4_10UnderscoreESV_SV_EEEEENS4_23SM90_TMA_LOAD_MULTICASTENS4_14ComposedLayoutINS4_7SwizzleILi1ELi4ELi3EEENS4_18smem_ptr_flag_bitsILi8EEENSQ_INS5_IJNSA_ILi8EEESH_EEENS5_IJSH_SC_EEEEEEEvNS4_8identityESY_S18_vS19_EENS_8epilogue10collective6detail29Sm90TmaWarpSpecializedAdapterINS1C_15DefaultEpilogueIaSJ_SJ_NS1B_6thread17LinearCombinationIaLi1EiiLNS1G_9ScaleType4KindE0ELNS_15FloatRoundStyleE2EaEENS1_15EpilogueDefaultEEEEEvvEEEEvNT_6ParamsE,"ax",@progbits
	.align	128
.text._ZN7cutlass13device_kernelINS_4gemm6kernel13GemmUniversalIN4cute5tupleIJiiiiEEENS1_10collective13CollectiveMmaINS1_34MainloopSm90TmaGmmaWarpSpecializedILi3ENS5_IJNS4_1CILi2EEESB_NSA_ILi1EEEEEENS1_32KernelTmaWarpSpecializedPingpongEEENS5_IJNSA_ILi64EEESG_NSA_ILi32EEEEEEaNS5_IJlSC_lEEEaSJ_NS4_8TiledMMAINS4_8MMA_AtomIJNS4_4SM904GMMA26MMA_64x64x32_S32S8S8_SS_TNEEEENS4_6LayoutINS5_IJSC_SC_SC_EEENS5_IJNSA_ILi0EEESS_SS_EEEEENS5_IJNS4_10UnderscoreESV_SV_EEEEENS4_23SM90_TMA_LOAD_MULTICASTENS4_14ComposedLayoutINS4_7SwizzleILi1ELi4ELi3EEENS4_18smem_ptr_flag_bitsILi8EEENSQ_INS5_IJNSA_ILi8EEESH_EEENS5_IJSH_SC_EEEEEEEvNS4_8identityESY_S18_vS19_EENS_8epilogue10collective6detail29Sm90TmaWarpSpecializedAdapterINS1C_15DefaultEpilogueIaSJ_SJ_NS1B_6thread17LinearCombinationIaLi1EiiLNS1G_9ScaleType4KindE0ELNS_15FloatRoundStyleE2EaEENS1_15EpilogueDefaultEEEEEvvEEEEvNT_6ParamsE:
        .type           _ZN7cutlass13device_kernelINS_4gemm6kernel13GemmUniversalIN4cute5tupleIJiiiiEEENS1_10collective13CollectiveMmaINS1_34MainloopSm90TmaGmmaWarpSpecializedILi3ENS5_IJNS4_1CILi2EEESB_NSA_ILi1EEEEEENS1_32KernelTmaWarpSpecializedPingpongEEENS5_IJNSA_ILi64EEESG_NSA_ILi32EEEEEEaNS5_IJlSC_lEEEaSJ_NS4_8TiledMMAINS4_8MMA_AtomIJNS4_4SM904GMMA26MMA_64x64x32_S32S8S8_SS_TNEEEENS4_6LayoutINS5_IJSC_SC_SC_EEENS5_IJNSA_ILi0EEESS_SS_EEEEENS5_IJNS4_10UnderscoreESV_SV_EEEEENS4_23SM90_TMA_LOAD_MULTICASTENS4_14ComposedLayoutINS4_7SwizzleILi1ELi4ELi3EEENS4_18smem_ptr_flag_bitsILi8EEENSQ_INS5_IJNSA_ILi8EEESH_EEENS5_IJSH_SC_EEEEEEEvNS4_8identityESY_S18_vS19_EENS_8epilogue10collective6detail29Sm90TmaWarpSpecializedAdapterINS1C_15DefaultEpilogueIaSJ_SJ_NS1B_6thread17LinearCombinationIaLi1EiiLNS1G_9ScaleType4KindE0ELNS_15FloatRoundStyleE2EaEENS1_15EpilogueDefaultEEEEEvvEEEEvNT_6ParamsE,@function
        .size           _ZN7cutlass13device_kernelINS_4gemm6kernel13GemmUniversalIN4cute5tupleIJiiiiEEENS1_10collective13CollectiveMmaINS1_34MainloopSm90TmaGmmaWarpSpecializedILi3ENS5_IJNS4_1CILi2EEESB_NSA_ILi1EEEEEENS1_32KernelTmaWarpSpecializedPingpongEEENS5_IJNSA_ILi64EEESG_NSA_ILi32EEEEEEaNS5_IJlSC_lEEEaSJ_NS4_8TiledMMAINS4_8MMA_AtomIJNS4_4SM904GMMA26MMA_64x64x32_S32S8S8_SS_TNEEEENS4_6LayoutINS5_IJSC_SC_SC_EEENS5_IJNSA_ILi0EEESS_SS_EEEEENS5_IJNS4_10UnderscoreESV_SV_EEEEENS4_23SM90_TMA_LOAD_MULTICASTENS4_14ComposedLayoutINS4_7SwizzleILi1ELi4ELi3EEENS4_18smem_ptr_flag_bitsILi8EEENSQ_INS5_IJNSA_ILi8EEESH_EEENS5_IJSH_SC_EEEEEEEvNS4_8identityESY_S18_vS19_EENS_8epilogue10collective6detail29Sm90TmaWarpSpecializedAdapterINS1C_15DefaultEpilogueIaSJ_SJ_NS1B_6thread17LinearCombinationIaLi1EiiLNS1G_9ScaleType4KindE0ELNS_15FloatRoundStyleE2EaEENS1_15EpilogueDefaultEEEEEvvEEEEvNT_6ParamsE,(.L_x_139 - _ZN7cutlass13device_kernelINS_4gemm6kernel13GemmUniversalIN4cute5tupleIJiiiiEEENS1_10collective13CollectiveMmaINS1_34MainloopSm90TmaGmmaWarpSpecializedILi3ENS5_IJNS4_1CILi2EEESB_NSA_ILi1EEEEEENS1_32KernelTmaWarpSpecializedPingpongEEENS5_IJNSA_ILi64EEESG_NSA_ILi32EEEEEEaNS5_IJlSC_lEEEaSJ_NS4_8TiledMMAINS4_8MMA_AtomIJNS4_4SM904GMMA26MMA_64x64x32_S32S8S8_SS_TNEEEENS4_6LayoutINS5_IJSC_SC_SC_EEENS5_IJNSA_ILi0EEESS_SS_EEEEENS5_IJNS4_10UnderscoreESV_SV_EEEEENS4_23SM90_TMA_LOAD_MULTICASTENS4_14ComposedLayoutINS4_7SwizzleILi1ELi4ELi3EEENS4_18smem_ptr_flag_bitsILi8EEENSQ_INS5_IJNSA_ILi8EEESH_EEENS5_IJSH_SC_EEEEEEEvNS4_8identityESY_S18_vS19_EENS_8epilogue10collective6detail29Sm90TmaWarpSpecializedAdapterINS1C_15DefaultEpilogueIaSJ_SJ_NS1B_6thread17LinearCombinationIaLi1EiiLNS1G_9ScaleType4KindE0ELNS_15FloatRoundStyleE2EaEENS1_15EpilogueDefaultEEEEEvvEEEEvNT_6ParamsE)
        .other          _ZN7cutlass13device_kernelINS_4gemm6kernel13GemmUniversalIN4cute5tupleIJiiiiEEENS1_10collective13CollectiveMmaINS1_34MainloopSm90TmaGmmaWarpSpecializedILi3ENS5_IJNS4_1CILi2EEESB_NSA_ILi1EEEEEENS1_32KernelTmaWarpSpecializedPingpongEEENS5_IJNSA_ILi64EEESG_NSA_ILi32EEEEEEaNS5_IJlSC_lEEEaSJ_NS4_8TiledMMAINS4_8MMA_AtomIJNS4_4SM904GMMA26MMA_64x64x32_S32S8S8_SS_TNEEEENS4_6LayoutINS5_IJSC_SC_SC_EEENS5_IJNSA_ILi0EEESS_SS_EEEEENS5_IJNS4_10UnderscoreESV_SV_EEEEENS4_23SM90_TMA_LOAD_MULTICASTENS4_14ComposedLayoutINS4_7SwizzleILi1ELi4ELi3EEENS4_18smem_ptr_flag_bitsILi8EEENSQ_INS5_IJNSA_ILi8EEESH_EEENS5_IJSH_SC_EEEEEEEvNS4_8identityESY_S18_vS19_EENS_8epilogue10collective6detail29Sm90TmaWarpSpecializedAdapterINS1C_15DefaultEpilogueIaSJ_SJ_NS1B_6thread17LinearCombinationIaLi1EiiLNS1G_9ScaleType4KindE0ELNS_15FloatRoundStyleE2EaEENS1_15EpilogueDefaultEEEEEvvEEEEvNT_6ParamsE,@"STO_CUDA_ENTRY STV_DEFAULT"
_ZN7cutlass13device_kernelINS_4gemm6kernel13GemmUniversalIN4cute5tupleIJiiiiEEENS1_10collective13CollectiveMmaINS1_34MainloopSm90TmaGmmaWarpSpecializedILi3ENS5_IJNS4_1CILi2EEESB_NSA_ILi1EEEEEENS1_32KernelTmaWarpSpecializedPingpongEEENS5_IJNSA_ILi64EEESG_NSA_ILi32EEEEEEaNS5_IJlSC_lEEEaSJ_NS4_8TiledMMAINS4_8MMA_AtomIJNS4_4SM904GMMA26MMA_64x64x32_S32S8S8_SS_TNEEEENS4_6LayoutINS5_IJSC_SC_SC_EEENS5_IJNSA_ILi0EEESS_SS_EEEEENS5_IJNS4_10UnderscoreESV_SV_EEEEENS4_23SM90_TMA_LOAD_MULTICASTENS4_14ComposedLayoutINS4_7SwizzleILi1ELi4ELi3EEENS4_18smem_ptr_flag_bitsILi8EEENSQ_INS5_IJNSA_ILi8EEESH_EEENS5_IJSH_SC_EEEEEEEvNS4_8identityESY_S18_vS19_EENS_8epilogue10collective6detail29Sm90TmaWarpSpecializedAdapterINS1C_15DefaultEpilogueIaSJ_SJ_NS1B_6thread17LinearCombinationIaLi1EiiLNS1G_9ScaleType4KindE0ELNS_15FloatRoundStyleE2EaEENS1_15EpilogueDefaultEEEEEvvEEEEvNT_6ParamsE:
[----:B------:R-:W0:Y:S02]  /*0000*/  LDC R1, c[0x0][0x28] ;  /* 0x00000a00ff017b82 */ /* 0x000e240000000800 */
[----:B0-----:R-:W-:Y:S01]  /*0010*/  VIADD R1, R1, 0xfffffff8 ;  /* 0xfffffff801017836 */ /* 0x001fe20000000000 */
[----:B------:R-:W0:Y:S01]  /*0020*/  S2R R5, SR_TID.X ;  /* 0x0000000000057919 */ /* 0x000e220000002100 */
[----:B------:R-:W-:Y:S01]  /*0030*/  ELECT P0, URZ, PT ;  /* 0x00000000003f782f */ /* 0x000fe20003800000 */
[----:B------:R-:W-:Y:S01]  /*0040*/  BSSY B0, `(.L_x_0) ;  /* 0x000000f000007945 */ /* 0x000fe20003800000 */
[--C-:B0-----:R-:W-:Y:S02]  /*0050*/  SHF.R.U32.HI R0, RZ, 0x5, R5.reuse ;  /* 0x00000005ff007819 */ /* 0x101fe40000011605 */
[----:B------:R-:W-:-:S03]  /*0060*/  SHF.R.U32.HI R7, RZ, 0x7, R5 ;  /* 0x00000007ff077819 */ /* 0x000fc60000011605 */
[----:B------:R-:W0:Y:S04]  /*0070*/  SHFL.IDX PT, R2, R0, RZ, 0x1f ;  /* 0x00001fff00027589 */ /* 0x000e2800000e0000 */
[----:B------:R1:W2:Y:S01]  /*0080*/  SHFL.IDX PT, R10, R7, RZ, 0x1f ;  /* 0x00001fff070a7589 */ /* 0x0002a200000e0000 */
[----:B0-----:R-:W-:-:S13]  /*0090*/  ISETP.NE.OR P0, PT, R2, RZ, !P0 ;  /* 0x000000ff0200720c */ /* 0x001fda0004705670 */
[----:B-12---:R-:W-:Y:S05]  /*00a0*/  @P0 BRA `(.L_x_1) ;  /* 0x0000000000200947 */ /* 0x006fea0003800000 */
[----:B------:R-:W-:Y:S02]  /*00b0*/  ULDC.64 UR4, c[0x0][0x198] ;  /* 0x0000660000047ab9 */ /* 0x000fe40000000a00 */
[----:B------:R-:W-:Y:S02]  /*00c0*/  UIADD3 UR6, UP0, UR4, 0xf0, URZ ;  /* 0x000000f004067890 */ /* 0x000fe4000ff1e03f */
[----:B------:R-:W-:Y:S02]  /*00d0*/  UIADD3 UR4, UP1, UR4, 0x1f0, URZ ;  /* 0x000001f004047890 */ /* 0x000fe4000ff3e03f */
[----:B------:R-:W-:Y:S02]  /*00e0*/  UIADD3.X UR7, URZ, UR5, URZ, UP0, !UPT ;  /* 0x000000053f077290 */ /* 0x000fe400087fe43f */
[----:B------:R-:W-:-:S07]  /*00f0*/  UIADD3.X UR5, URZ, UR5, URZ, UP1, !UPT ;  /* 0x000000053f057290 */ /* 0x000fce0008ffe43f */
[----:B------:R0:W-:Y:S02]  /*0100*/  UTMACCTL.PF [UR6] ;  /* 0x00000000060079b9 */ /* 0x0001e40008040000 */
[----:B------:R0:W-:Y:S02]  /*0110*/  UTMACCTL.PF [UR4] ;  /* 0x00000000040079b9 */ /* 0x0001e40008040000 */
[----:B0-----:R-:W-:Y:S01]  /*0120*/  NOP ;  /* 0x0000000000007918 */ /* 0x001fe20000000000 */
.L_x_1:
[----:B------:R-:W-:Y:S05]  /*0130*/  BSYNC B0 ;  /* 0x0000000000007941 */ /* 0x000fea0003800000 */
.L_x_0:
[----:B------:R-:W0:Y:S02]  /*0140*/  SHFL.IDX PT, R8, R0, RZ, 0x1f ;  /* 0x00001fff00087589 */ /* 0x000e2400000e0000 */
[----:B0-----:R-:W-:-:S13]  /*0150*/  ISETP.NE.AND P0, PT, R8, RZ, PT ;  /* 0x000000ff0800720c */ /* 0x001fda0003f05270 */
[----:B------:R-:W-:Y:S05]  /*0160*/  @P0 BRA `(.L_x_2) ;  /* 0x0000000000500947 */ /* 0x000fea0003800000 */
[----:B------:R-:W0:Y:S01]  /*0170*/  S2UR UR8, SR_CgaCtaId ;  /* 0x00000000000879c3 */ /* 0x000e220000008800 */
[----:B------:R-:W-:Y:S01]  /*0180*/  UMOV UR4, 0x400 ;  /* 0x0000040000047882 */ /* 0x000fe20000000000 */
[----:B------:R-:W-:Y:S01]  /*0190*/  UMOV UR5, 0x1 ;  /* 0x0000000100057882 */ /* 0x000fe20000000000 */
[----:B------:R-:W-:Y:S01]  /*01a0*/  UMOV UR6, 0x3 ;  /* 0x0000000300067882 */ /* 0x000fe20000000000 */
[----:B------:R-:W-:Y:S01]  /*01b0*/  ELECT P0, URZ, PT ;  /* 0x00000000003f782f */ /* 0x000fe20003800000 */
[----:B------:R-:W-:-:S04]  /*01c0*/  UIADD3 UR6, -UR6, 0x100000, URZ ;  /* 0x0010000006067890 */ /* 0x000fc8000fffe13f */
[----:B------:R-:W-:Y:S02]  /*01d0*/  USHF.L.U32 UR7, UR6, 0xb, URZ ;  /* 0x0000000b06077899 */ /* 0x000fe4000800063f */
[----:B------:R-:W-:Y:S02]  /*01e0*/  USHF.L.U32 UR6, UR6, 0x1, URZ ;  /* 0x0000000106067899 */ /* 0x000fe4000800063f */
[----:B0-----:R-:W-:Y:S02]  /*01f0*/  ULEA UR8, UR8, UR4, 0x18 ;  /* 0x0000000408087291 */ /* 0x001fe4000f8ec03f */
[----:B------:R-:W-:-:S04]  /*0200*/  UIADD3 UR4, -UR5, 0x100000, URZ ;  /* 0x0010000005047890 */ /* 0x000fc8000fffe13f */
[----:B------:R-:W-:Y:S02]  /*0210*/  USHF.L.U32 UR5, UR4, 0xb, URZ ;  /* 0x0000000b04057899 */ /* 0x000fe4000800063f */
[----:B------:R-:W-:Y:S01]  /*0220*/  USHF.L.U32 UR4, UR4, 0x1, URZ ;  /* 0x0000000104047899 */ /* 0x000fe2000800063f */
[----:B------:R-:W0:Y:S11]  /*0230*/  FENCE.VIEW.ASYNC.S ;  /* 0x00000000000073c6 */ /* 0x000e360000000000 */
[----:B0-----:R0:W1:Y:S01]  /*0240*/  SYNCS.EXCH.64 URZ, [UR8], UR4 ;  /* 0x00000004083f75b2 */ /* 0x0010620008000100 */
[----:B------:R0:W2:Y:S01]  /*0250*/  SYNCS.EXCH.64 URZ, [UR8+0x18], UR6 ;  /* 0x00001806083f75b2 */ /* 0x0000a20008000100 */
[----:B------:R0:W3:Y:S01]  /*0260*/  SYNCS.EXCH.64 URZ, [UR8+0x8], UR4 ;  /* 0x00000804083f75b2 */ /* 0x0000e20008000100 */
[----:B------:R0:W4:Y:S01]  /*0270*/  SYNCS.EXCH.64 URZ, [UR8+0x20], UR6 ;  /* 0x00002006083f75b2 */ /* 0x0001220008000100 */
[----:B------:R0:W0:Y:S01]  /*0280*/  SYNCS.EXCH.64 URZ, [UR8+0x10], UR4 ;  /* 0x00001004083f75b2 */ /* 0x0000220008000100 */
[----:B------:R0:W0:Y:S01]  /*0290*/  SYNCS.EXCH.64 URZ, [UR8+0x28], UR6 ;  /* 0x00002806083f75b2 */ /* 0x0000220008000100 */
[----:B------:R-:W-:Y:S01]  /*02a0*/  NOP ;  /* 0x0000000000007918 */ /* 0x000fe20000000000 */
.L_x_2:
[----:B------:R-:W5:Y:S01]  /*02b0*/  SHFL.IDX PT, R9, R0, RZ, 0x1f ;  /* 0x00001fff00097589 */ /* 0x000f6200000e0000 */
[----:B------:R-:W-:Y:S01]  /*02c0*/  SHF.R.S32.HI R4, RZ, 0x1f, R5 ;  /* 0x0000001fff047819 */ /* 0x000fe20000011405 */
[----:B------:R-:W1:Y:S01]  /*02d0*/  S2UR UR12, SR_CTAID.X ;  /* 0x00000000000c79c3 */ /* 0x000e620000002500 */
[----:B------:R-:W-:Y:S01]  /*02e0*/  ELECT P0, URZ, PT ;  /* 0x00000000003f782f */ /* 0x000fe20003800000 */
[----:B------:R1:W2:Y:S01]  /*02f0*/  SHFL.IDX PT, R11, R0, RZ, 0x1f ;  /* 0x00001fff000b7589 */ /* 0x0002a200000e0000 */
[----:B------:R-:W-:Y:S02]  /*0300*/  LEA.HI R4, R4, R5, RZ, 0x7 ;  /* 0x0000000504047211 */ /* 0x000fe400078f38ff */
[----:B------:R-:W-:Y:S02]  /*0310*/  ELECT P1, URZ, PT ;  /* 0x00000000003f782f */ /* 0x000fe40003820000 */
[----:B------:R-:W-:Y:S01]  /*0320*/  SHF.R.S32.HI R13, RZ, 0x1f, R8 ;  /* 0x0000001fff0d7819 */ /* 0x000fe20000011408 */
[----:B------:R-:W3:Y:S01]  /*0330*/  S2R R6, SR_CTAID.Y ;  /* 0x0000000000067919 */ /* 0x000ee20000002600 */
[----:B------:R-:W-:Y:S01]  /*0340*/  LOP3.LUT R4, R4, 0xffffff80, RZ, 0xc0, !PT ;  /* 0xffffff8004047812 */ /* 0x000fe200078ec0ff */
[----:B------:R-:W4:Y:S01]  /*0350*/  LDC R14, c[0x0][0x140] ;  /* 0x00005000ff0e7b82 */ /* 0x000f220000000800 */
[----:B0-----:R-:W-:Y:S01]  /*0360*/  ULDC UR4, c[0x0][0x150] ;  /* 0x0000540000047ab9 */ /* 0x001fe20000000800 */
[----:B------:R-:W-:Y:S01]  /*0370*/  LEA.HI R13, R13, R8, RZ, 0x2 ;  /* 0x000000080d0d7211 */ /* 0x000fe200078f10ff */
[----:B------:R-:W0:Y:S01]  /*0380*/  SHFL.IDX PT, R16, R7, RZ, 0x1f ;  /* 0x00001fff07107589 */ /* 0x000e2200000e0000 */
[----:B------:R-:W-:Y:S01]  /*0390*/  IMAD.IADD R4, R5, 0x1, -R4 ;  /* 0x0000000105047824 */ /* 0x000fe200078e0a04 */
[----:B------:R-:W-:Y:S01]  /*03a0*/  UMOV UR11, 0x80 ;  /* 0x00000080000b7882 */ /* 0x000fe20000000000 */
[----:B------:R-:W-:Y:S01]  /*03b0*/  LOP3.LUT R13, R13, 0x3ffffffc, RZ, 0xc0, !PT ;  /* 0x3ffffffc0d0d7812 */ /* 0x000fe200078ec0ff */
[----:B------:R-:W-:Y:S01]  /*03c0*/  NOP ;  /* 0x0000000000007918 */ /* 0x000fe20000000000 */
[----:B------:R-:W0:Y:S01]  /*03d0*/  LDC R15, c[0x0][0x144] ;  /* 0x00005100ff0f7b82 */ /* 0x000e220000000800 */
[----:B------:R-:W-:Y:S01]  /*03e0*/  SHF.R.S32.HI R3, RZ, 0x1f, R4 ;  /* 0x0000001fff037819 */ /* 0x000fe20000011404 */
[----:B------:R-:W-:Y:S01]  /*03f0*/  NOP ;  /* 0x0000000000007918 */ /* 0x000fe20000000000 */
[----:B------:R-:W-:Y:S01]  /*0400*/  IMAD.IADD R8, R8, 0x1, -R13 ;  /* 0x0000000108087824 */ /* 0x000fe200078e0a0d */
[C---:B------:R-:W-:Y:S01]  /*0410*/  ISETP.NE.AND P4, PT, R10.reuse, RZ, PT ;  /* 0x000000ff0a00720c */ /* 0x040fe20003f85270 */
[----:B------:R-:W-:Y:S01]  /*0420*/  VIADD R33, R10, 0xffffffff ;  /* 0xffffffff0a217836 */ /* 0x000fe20000000000 */
[----:B-----5:R-:W-:Y:S01]  /*0430*/  ISETP.NE.OR P0, PT, R9, RZ, !P0 ;  /* 0x000000ff0900720c */ /* 0x020fe20004705670 */
[----:B------:R-:W-:Y:S01]  /*0440*/  IMAD.MOV.U32 R57, RZ, RZ, 0x1 ;  /* 0x00000001ff397424 */ /* 0x000fe200078e00ff */
[----:B------:R-:W-:Y:S01]  /*0450*/  LEA.HI R9, R3, R4, RZ, 0x3 ;  /* 0x0000000403097211 */ /* 0x000fe200078f18ff */
[----:B------:R-:W5:Y:S01]  /*0460*/  LDC R21, c[0x0][0x148] ;  /* 0x00005200ff157b82 */ /* 0x000f620000000800 */
[----:B-1----:R-:W-:-:S02]  /*0470*/  I2FP.F32.U32 R12, UR12 ;  /* 0x0000000c000c7c45 */ /* 0x002fc40008201000 */
[--C-:B------:R-:W-:Y:S02]  /*0480*/  SHF.R.S32.HI R0, RZ, 0x3, R9.reuse ;  /* 0x00000003ff007819 */ /* 0x100fe40000011409 */
[----:B------:R-:W-:Y:S01]  /*0490*/  SHF.R.S32.HI R9, RZ, 0x1f, R9 ;  /* 0x0000001fff097819 */ /* 0x000fe20000011409 */
[----:B------:R-:W-:Y:S01]  /*04a0*/  FMUL R12, R12, UR4 ;  /* 0x000000040c0c7c20 */ /* 0x000fe20008400000 */
[----:B--2---:R-:W-:Y:S01]  /*04b0*/  ISETP.NE.OR P1, PT, R11, RZ, !P1 ;  /* 0x000000ff0b00720c */ /* 0x004fe20004f25670 */
[----:B------:R-:W-:Y:S01]  /*04c0*/  ULDC UR4, c[0x0][0x154] ;  /* 0x0000550000047ab9 */ /* 0x000fe20000000800 */
[----:B------:R-:W-:Y:S01]  /*04d0*/  LEA.HI R11, R9, R0, RZ, 0x2 ;  /* 0x00000000090b7211 */ /* 0x000fe200078f10ff */
[----:B------:R-:W-:Y:S01]  /*04e0*/  VOTEU.ALL UP1, P0 ;  /* 0x00000000003f7886 */ /* 0x000fe20000020000 */
[----:B------:R-:W-:Y:S01]  /*04f0*/  SHF.R.S32.HI R9, RZ, 0x1f, R2 ;  /* 0x0000001fff097819 */ /* 0x000fe20000011402 */
[----:B------:R-:W1:Y:S01]  /*0500*/  F2I.U32.TRUNC.NTZ R12, R12 ;  /* 0x0000000c000c7305 */ /* 0x000e62000020f000 */
[----:B------:R-:W-:Y:S01]  /*0510*/  LOP3.LUT R11, R11, 0xfffffffc, RZ, 0xc0, !PT ;  /* 0xfffffffc0b0b7812 */ /* 0x000fe200078ec0ff */
[----:B------:R-:W-:Y:S01]  /*0520*/  VOTEU.ALL UP0, P0 ;  /* 0x00000000003f7886 */ /* 0x000fe20000000000 */
[----:B------:R-:W-:Y:S01]  /*0530*/  LEA.HI R9, R9, R2, RZ, 0x2 ;  /* 0x0000000209097211 */ /* 0x000fe200078f10ff */
[----:B------:R-:W2:Y:S01]  /*0540*/  @!UP1 S2UR UR7, SR_CgaCtaId ;  /* 0x00000000000799c3 */ /* 0x000ea20000008800 */
[----:B----4-:R-:W-:Y:S01]  /*0550*/  ISETP.EQ.U32.AND P2, PT, R14, 0x1, PT ;  /* 0x000000010e00780c */ /* 0x010fe20003f42070 */
[----:B------:R-:W-:Y:S01]  /*0560*/  IMAD.IADD R11, R0, 0x1, -R11 ;  /* 0x00000001000b7824 */ /* 0x000fe200078e0a0b */
[----:B------:R-:W-:Y:S01]  /*0570*/  LOP3.LUT R9, R9, 0xfffffffc, RZ, 0xc0, !PT ;  /* 0xfffffffc09097812 */ /* 0x000fe200078ec0ff */
[----:B------:R-:W-:Y:S01]  /*0580*/  VOTEU.ALL UP2, P1 ;  /* 0x00000000003f7886 */ /* 0x000fe20000840000 */
[----:B------:R-:W-:Y:S01]  /*0590*/  @!UP1 UMOV UR6, 0x400 ;  /* 0x0000040000069882 */ /* 0x000fe20000000000 */
[----:B------:R-:W-:Y:S01]  /*05a0*/  IMAD R8, R8, 0x4, R11 ;  /* 0x0000000408087824 */ /* 0x000fe200078e020b */
[----:B------:R-:W-:Y:S01]  /*05b0*/  VOTEU.ALL UP3, P1 ;  /* 0x00000000003f7886 */ /* 0x000fe20000860000 */
[----:B------:R-:W-:Y:S01]  /*05c0*/  IMAD.IADD R14, R2, 0x1, -R9 ;  /* 0x00000001020e7824 */ /* 0x000fe200078e0a09 */
[----:B---3--:R-:W-:Y:S01]  /*05d0*/  I2FP.F32.U32 R2, R6 ;  /* 0x0000000600027245 */ /* 0x008fe20000201000 */
[----:B------:R-:W3:Y:S01]  /*05e0*/  @!UP2 S2UR UR10, SR_CgaCtaId ;  /* 0x00000000000aa9c3 */ /* 0x000ee20000008800 */
[----:B------:R-:W-:Y:S01]  /*05f0*/  LEA.HI R0, R8, R8, RZ, 0x1 ;  /* 0x0000000808007211 */ /* 0x000fe200078f08ff */
[----:B-1----:R-:W-:Y:S01]  /*0600*/  IMAD.MOV R12, RZ, RZ, -R12 ;  /* 0x000000ffff0c7224 */ /* 0x002fe200078e0a0c */
[----:B------:R-:W-:Y:S01]  /*0610*/  @!UP2 UMOV UR9, 0x400 ;  /* 0x000004000009a882 */ /* 0x000fe20000000000 */
[----:B------:R-:W-:Y:S01]  /*0620*/  FMUL R2, R2, UR4 ;  /* 0x0000000402027c20 */ /* 0x000fe20008400000 */
[----:B------:R-:W-:Y:S01]  /*0630*/  LOP3.LUT R11, R0, 0xfffffffe, RZ, 0xc0, !PT ;  /* 0xfffffffe000b7812 */ /* 0x000fe200078ec0ff */
[----:B0-----:R-:W-:Y:S01]  /*0640*/  IMAD R20, R15, R12, UR12 ;  /* 0x0000000c0f147e24 */ /* 0x001fe2000f8e020c */
[----:B------:R-:W-:Y:S01]  /*0650*/  UMOV UR4, 0x20 ;  /* 0x0000002000047882 */ /* 0x000fe20000000000 */
[----:B------:R-:W-:Y:S01]  /*0660*/  IMAD.SHL.U32 R9, R8, 0x4, RZ ;  /* 0x0000000408097824 */ /* 0x000fe200078e00ff */
[----:B------:R-:W-:-:S04]  /*0670*/  @!UP1 UIADD3 UR4, -UR4, 0x100000, URZ ;  /* 0x0010000004049890 */ /* 0x000fc8000fffe13f */
[----:B------:R-:W-:Y:S02]  /*0680*/  @!UP1 USHF.L.U32 UR5, UR4, 0xb, URZ ;  /* 0x0000000b04059899 */ /* 0x000fe4000800063f */
[----:B------:R-:W-:Y:S01]  /*0690*/  @!UP1 USHF.L.U32 UR4, UR4, 0x1, URZ ;  /* 0x0000000104049899 */ /* 0x000fe2000800063f */
[C---:B------:R-:W-:Y:S01]  /*06a0*/  IMAD.IADD R11, R8.reuse, 0x1, -R11 ;  /* 0x00000001080b7824 */ /* 0x040fe200078e0a0b */
[----:B------:R-:W0:Y:S01]  /*06b0*/  F2I.U32.TRUNC.NTZ R2, R2 ;  /* 0x0000000200027305 */ /* 0x000e22000020f000 */
[----:B------:R-:W-:Y:S01]  /*06c0*/  VOTEU.ALL UP4, P1 ;  /* 0x00000000003f7886 */ /* 0x000fe20000880000 */
[----:B------:R-:W-:Y:S01]  /*06d0*/  LOP3.LUT R56, R8, 0xc, R9, 0x78, !PT ;  /* 0x0000000c08387812 */ /* 0x000fe200078e7809 */
[----:B--2---:R-:W-:Y:S01]  /*06e0*/  @!UP1 ULEA UR8, UR7, UR6, 0x18 ;  /* 0x0000000607089291 */ /* 0x004fe2000f8ec03f */
[----:B------:R-:W-:Y:S01]  /*06f0*/  ISETP.NE.AND P3, PT, R11, R20, PT ;  /* 0x000000140b00720c */ /* 0x000fe20003f65270 */
[----:B------:R-:W-:-:S04]  /*0700*/  @!UP2 UIADD3 UR6, -UR11, 0x100000, URZ ;  /* 0x001000000b06a890 */ /* 0x000fc8000fffe13f */
[----:B------:R-:W-:Y:S02]  /*0710*/  @!UP2 USHF.L.U32 UR7, UR6, 0xb, URZ ;  /* 0x0000000b0607a899 */ /* 0x000fe4000800063f */
[----:B------:R-:W-:Y:S01]  /*0720*/  @!UP2 USHF.L.U32 UR6, UR6, 0x1, URZ ;  /* 0x000000010606a899 */ /* 0x000fe2000800063f */
[----:B------:R-:W-:Y:S01]  /*0730*/  ISETP.GE.U32.AND P6, PT, R33, 0x2, PT ;  /* 0x000000022100780c */ /* 0x000fe20003fc6070 */
[----:B------:R-:W-:Y:S01]  /*0740*/  VOTEU.ALL UP5, P1 ;  /* 0x00000000003f7886 */ /* 0x000fe200008a0000 */
[----:B------:R-:W-:Y:S01]  /*0750*/  VOTEU.ALL UP1, P0 ;  /* 0x00000000003f7886 */ /* 0x000fe20000020000 */
[----:B------:R-:W-:Y:S02]  /*0760*/  LOP3.LUT P0, RZ, R4, 0x7, RZ, 0xc0, !PT ;  /* 0x0000000704ff7812 */ /* 0x000fe4000780c0ff */
[----:B------:R-:W-:Y:S01]  /*0770*/  R2UR UR43, R16 ;  /* 0x00000000102b72ca */ /* 0x000fe200000e0000 */
[----:B---3--:R-:W-:Y:S01]  /*0780*/  @!UP2 ULEA UR9, UR10, UR9, 0x18 ;  /* 0x000000090a09a291 */ /* 0x008fe2000f8ec03f */
[C---:B------:R-:W-:Y:S01]  /*0790*/  ISETP.LT.U32.AND P0, PT, R56.reuse, 0x4, !P0 ;  /* 0x000000043800780c */ /* 0x040fe20004701070 */
[----:B0-----:R-:W-:Y:S01]  /*07a0*/  IMAD.MOV R24, RZ, RZ, -R2 ;  /* 0x000000ffff187224 */ /* 0x001fe200078e0a02 */
[----:B------:R-:W-:Y:S01]  /*07b0*/  VOTEU.ALL UP2, P1 ;  /* 0x00000000003f7886 */ /* 0x000fe20000840000 */
[----:B------:R-:W-:Y:S01]  /*07c0*/  @P3 LEA.HI R0, R56, R56, RZ, 0x1 ;  /* 0x0000003838003211 */ /* 0x000fe200078f08ff */
[----:B------:R-:W0:Y:S02]  /*07d0*/  FENCE.VIEW.ASYNC.S ;  /* 0x00000000000073c6 */ /* 0x000e240000000000 */
[----:B0-----:R0:W1:Y:S01]  /*07e0*/  @!UP0 SYNCS.EXCH.64 URZ, [UR8+0x60], UR4 ;  /* 0x00006004083f85b2 */ /* 0x0010620008000100 */
[----:B------:R-:W-:Y:S01]  /*07f0*/  ISETP.NE.AND P1, PT, R14, 0x3, PT ;  /* 0x000000030e00780c */ /* 0x000fe20003f25270 */
[----:B-----5:R-:W-:Y:S01]  /*0800*/  IMAD R9, R21, R24, R6 ;  /* 0x0000001815097224 */ /* 0x020fe200078e0206 */
[----:B------:R-:W-:-:S02]  /*0810*/  @P3 SHF.R.S32.HI R0, RZ, 0x1, R0 ;  /* 0x00000001ff003819 */ /* 0x000fc40000011400 */
[----:B------:R-:W-:Y:S02]  /*0820*/  ISETP.EQ.OR P1, PT, R14, RZ, !P1 ;  /* 0x000000ff0e00720c */ /* 0x000fe40004f22670 */
[----:B------:R-:W-:Y:S02]  /*0830*/  @P3 ISETP.NE.AND P5, PT, R0, R9, PT ;  /* 0x000000090000320c */ /* 0x000fe40003fa5270 */
[----:B------:R-:W-:Y:S02]  /*0840*/  ISETP.EQ.AND P1, PT, R10, RZ, P1 ;  /* 0x000000ff0a00720c */ /* 0x000fe40000f22270 */
[----:B------:R-:W-:Y:S02]  /*0850*/  SEL R0, RZ, 0x1, !P0 ;  /* 0x00000001ff007807 */ /* 0x000fe40004000000 */
[----:B------:R-:W-:Y:S02]  /*0860*/  @P3 SEL R57, RZ, 0x1, P5 ;  /* 0x00000001ff393807 */ /* 0x000fe40002800000 */
[----:B------:R-:W-:Y:S01]  /*0870*/  SEL R23, RZ, 0x1, !P1 ;  /* 0x00000001ff177807 */ /* 0x000fe20004800000 */
[----:B------:R0:W2:Y:S01]  /*0880*/  @!UP1 SYNCS.EXCH.64 URZ, [UR8+0x68], UR4 ;  /* 0x00006804083f95b2 */ /* 0x0000a20008000100 */
[----:B------:R-:W-:Y:S01]  /*0890*/  NOP ;  /* 0x0000000000007918 */ /* 0x000fe20000000000 */
[----:B------:R-:W-:-:S02]  /*08a0*/  LOP3.LUT R57, R57, R0, RZ, 0xc0, !PT ;  /* 0x0000000039397212 */ /* 0x000fc400078ec0ff */
[----:B------:R-:W-:Y:S01]  /*08b0*/  SEL R23, R23, 0x2, P6 ;  /* 0x0000000217177807 */ /* 0x000fe20003000000 */
[----:B------:R0:W3:Y:S01]  /*08c0*/  @!UP2 SYNCS.EXCH.64 URZ, [UR9+0x40], UR6 ;  /* 0x00004006093fa5b2 */ /* 0x0000e20008000100 */
[----:B------:R0:W4:Y:S01]  /*08d0*/  @!UP3 SYNCS.EXCH.64 URZ, [UR9+0x48], UR6 ;  /* 0x00004806093fb5b2 */ /* 0x0001220008000100 */
[----:B------:R0:W0:Y:S01]  /*08e0*/  @!UP4 SYNCS.EXCH.64 URZ, [UR9+0x50], UR6 ;  /* 0x00005006093fc5b2 */ /* 0x0000220008000100 */
[----:B------:R0:W0:Y:S01]  /*08f0*/  @!UP5 SYNCS.EXCH.64 URZ, [UR9+0x58], UR6 ;  /* 0x00005806093fd5b2 */ /* 0x0000220008000100 */
[----:B------:R-:W-:Y:S01]  /*0900*/  NOP ;  /* 0x0000000000007918 */ /* 0x000fe20000000000 */
[----:B-1----:R-:W-:Y:S05]  /*0910*/  @!P2 BRA `(.L_x_3) ;  /* 0x000000000008a947 */ /* 0x002fea0003800000 */
[----:B0-234-:R-:W-:Y:S01]  /*0920*/  UCGABAR_ARV ;  /* 0x00000000000079c7 */ /* 0x01dfe20008000000 */
[----:B------:R-:W-:Y:S05]  /*0930*/  BRA `(.L_x_4) ;  /* 0x0000000000047947 */ /* 0x000fea0003800000 */
.L_x_3:
[----:B0-234-:R-:W-:Y:S01]  /*0940*/  NOP ;  /* 0x0000000000007918 */ /* 0x01dfe20000000000 */
.L_x_4:
[----:B------:R-:W-:Y:S01]  /*0950*/  ULDC.64 UR4, c[0x0][0x598] ;  /* 0x0001660000047ab9 */ /* 0x000fe20000000a00 */
[----:B------:R-:W-:Y:S01]  /*0960*/  ULDC.64 UR36, c[0x0][0x208] ;  /* 0x0000820000247ab9 */ /* 0x000fe20000000a00 */
[----:B------:R-:W-:-:S04]  /*0970*/  ISETP.NE.U32.AND P0, PT, RZ, UR4, PT ;  /* 0x00000004ff007c0c */ /* 0x000fc8000bf05070 */
[----:B------:R-:W-:-:S13]  /*0980*/  ISETP.NE.AND.EX P0, PT, RZ, UR5, PT, P0 ;  /* 0x00000005ff007c0c */ /* 0x000fda000bf05300 */
[----:B------:R-:W-:Y:S05]  /*0990*/  @!P0 BRA `(.L_x_5) ;  /* 0x00000000001c8947 */ /* 0x000fea0003800000 */
[----:B------:R-:W0:Y:S02]  /*09a0*/  LDC.64 R8, c[0x0][0x598] ;  /* 0x00016600ff087b82 */ /* 0x000e240000000a00 */
[----:B0-----:R-:W2:Y:S02]  /*09b0*/  LDG.E.64 R8, desc[UR36][R8.64] ;  /* 0x0000002408087981 */ /* 0x001ea4000c1e1b00 */
[----:B--2---:R-:W-:-:S04]  /*09c0*/  ISETP.NE.U32.AND P0, PT, R8, RZ, PT ;  /* 0x000000ff0800720c */ /* 0x004fc80003f05070 */
[----:B------:R-:W-:-:S13]  /*09d0*/  ISETP.NE.AND.EX P0, PT, R9, RZ, PT, P0 ;  /* 0x000000ff0900720c */ /* 0x000fda0003f05300 */
[----:B------:R-:W-:Y:S05]  /*09e0*/  @!P0 BRA `(.L_x_5) ;  /* 0x0000000000088947 */ /* 0x000fea0003800000 */
[----:B------:R0:W5:Y:S01]  /*09f0*/  LD.E R58, desc[UR36][R8.64] ;  /* 0x00000024083a7980 */ /* 0x000162000c101900 */
[----:B------:R-:W-:Y:S05]  /*0a00*/  BRA `(.L_x_6) ;  /* 0x0000000000247947 */ /* 0x000fea0003800000 */
.L_x_5:
[----:B------:R-:W-:Y:S02]  /*0a10*/  ULDC.64 UR4, c[0x0][0x588] ;  /* 0x0001620000047ab9 */ /* 0x000fe40000000a00 */
[----:B------:R-:W-:-:S04]  /*0a20*/  ISETP.NE.U32.AND P0, PT, RZ, UR4, PT ;  /* 0x00000004ff007c0c */ /* 0x000fc8000bf05070 */
[----:B------:R-:W-:-:S13]  /*0a30*/  ISETP.NE.AND.EX P0, PT, RZ, UR5, PT, P0 ;  /* 0x00000005ff007c0c */ /* 0x000fda000bf05300 */
[----:B------:R-:W-:Y:S05]  /*0a40*/  @!P0 BRA `(.L_x_7) ;  /* 0x00000000000c8947 */ /* 0x000fea0003800000 */
[----:B------:R-:W0:Y:S02]  /*0a50*/  LDC.64 R58, c[0x0][0x588] ;  /* 0x00016200ff3a7b82 */ /* 0x000e240000000a00 */
[----:B0-----:R1:W5:Y:S01]  /*0a60*/  LDG.E R58, desc[UR36][R58.64] ;  /* 0x000000243a3a7981 */ /* 0x001362000c1e1900 */
[----:B------:R-:W-:Y:S05]  /*0a70*/  BRA `(.L_x_6) ;  /* 0x0000000000087947 */ /* 0x000fea0003800000 */
.L_x_7:
[----:B------:R-:W-:Y:S02]  /*0a80*/  ULDC UR4, c[0x0][0x580] ;  /* 0x0001600000047ab9 */ /* 0x000fe40000000800 */
[----:B------:R-:W-:-:S07]  /*0a90*/  IMAD.U32 R58, RZ, RZ, UR4 ;  /* 0x00000004ff3a7e24 */ /* 0x000fce000f8e00ff */
.L_x_6:
[----:B------:R-:W-:Y:S02]  /*0aa0*/  ULDC.64 UR4, c[0x0][0x5a0] ;  /* 0x0001680000047ab9 */ /* 0x000fe40000000a00 */
[----:B------:R-:W-:-:S04]  /*0ab0*/  ISETP.NE.U32.AND P0, PT, RZ, UR4, PT ;  /* 0x00000004ff007c0c */ /* 0x000fc8000bf05070 */
[----:B------:R-:W-:-:S13]  /*0ac0*/  ISETP.NE.AND.EX P0, PT, RZ, UR5, PT, P0 ;  /* 0x00000005ff007c0c */ /* 0x000fda000bf05300 */
[----:B------:R-:W-:Y:S05]  /*0ad0*/  @!P0 BRA `(.L_x_8) ;  /* 0x00000000001c8947 */ /* 0x000fea0003800000 */
[----:B0-----:R-:W0:Y:S02]  /*0ae0*/  LDC.64 R8, c[0x0][0x5a0] ;  /* 0x00016800ff087b82 */ /* 0x001e240000000a00 */
[----:B0-----:R-:W2:Y:S02]  /*0af0*/  LDG.E.64 R8, desc[UR36][R8.64] ;  /* 0x0000002408087981 */ /* 0x001ea4000c1e1b00 */
[----:B--2---:R-:W-:-:S04]  /*0b00*/  ISETP.NE.U32.AND P0, PT, R8, RZ, PT ;  /* 0x000000ff0800720c */ /* 0x004fc80003f05070 */
[----:B------:R-:W-:-:S13]  /*0b10*/  ISETP.NE.AND.EX P0, PT, R9, RZ, PT, P0 ;  /* 0x000000ff0900720c */ /* 0x000fda0003f05300 */
[----:B------:R-:W-:Y:S05]  /*0b20*/  @!P0 BRA `(.L_x_8) ;  /* 0x0000000000088947 */ /* 0x000fea0003800000 */
[----:B-1----:R0:W5:Y:S01]  /*0b30*/  LD.E R59, desc[UR36][R8.64] ;  /* 0x00000024083b7980 */ /* 0x002162000c101900 */
[----:B------:R-:W-:Y:S05]  /*0b40*/  BRA `(.L_x_9) ;  /* 0x0000000000247947 */ /* 0x000fea0003800000 */
.L_x_8:
[----:B------:R-:W-:Y:S02]  /*0b50*/  ULDC.64 UR4, c[0x0][0x590] ;  /* 0x0001640000047ab9 */ /* 0x000fe40000000a00 */
[----:B------:R-:W-:-:S04]  /*0b60*/  ISETP.NE.U32.AND P0, PT, RZ, UR4, PT ;  /* 0x00000004ff007c0c */ /* 0x000fc8000bf05070 */
[----:B------:R-:W-:-:S13]  /*0b70*/  ISETP.NE.AND.EX P0, PT, RZ, UR5, PT, P0 ;  /* 0x00000005ff007c0c */ /* 0x000fda000bf05300 */
[----:B------:R-:W-:Y:S05]  /*0b80*/  @!P0 BRA `(.L_x_10) ;  /* 0x00000000000c8947 */ /* 0x000fea0003800000 */
[----:B0-----:R-:W1:Y:S02]  /*0b90*/  LDC.64 R8, c[0x0][0x590] ;  /* 0x00016400ff087b82 */ /* 0x001e640000000a00 */
[----:B-1----:R1:W5:Y:S01]  /*0ba0*/  LDG.E R59, desc[UR36][R8.64] ;  /* 0x00000024083b7981 */ /* 0x002362000c1e1900 */
[----:B------:R-:W-:Y:S05]  /*0bb0*/  BRA `(.L_x_9) ;  /* 0x0000000000087947 */ /* 0x000fea0003800000 */
.L_x_10:
[----:B------:R-:W-:Y:S02]  /*0bc0*/  ULDC UR4, c[0x0][0x584] ;  /* 0x0001610000047ab9 */ /* 0x000fe40000000800 */
[----:B-1----:R-:W-:-:S07]  /*0bd0*/  IMAD.U32 R59, RZ, RZ, UR4 ;  /* 0x00000004ff3b7e24 */ /* 0x002fce000f8e00ff */
.L_x_9:
[----:B------:R-:W2:Y:S01]  /*0be0*/  LDC R2, c[0x0][0x65c] ;  /* 0x00019700ff027b82 */ /* 0x000ea20000000800 */
[----:B------:R-:W-:Y:S01]  /*0bf0*/  ULDC UR6, c[0x0][0x28c] ;  /* 0x0000a30000067ab9 */ /* 0x000fe20000000800 */
[----:B------:R-:W-:Y:S01]  /*0c00*/  ISETP.NE.AND P0, PT, R10, 0x2, PT ;  /* 0x000000020a00780c */ /* 0x000fe20003f05270 */
[----:B------:R-:W-:Y:S01]  /*0c10*/  UIADD3 UR6, UR6, 0x1f, URZ ;  /* 0x0000001f06067890 */ /* 0x000fe2000fffe03f */
[----:B01----:R-:W-:Y:S01]  /*0c20*/  IMAD.U32 R8, RZ, RZ, UR12 ;  /* 0x0000000cff087e24 */ /* 0x003fe2000f8e00ff */
[----:B------:R-:W-:Y:S01]  /*0c30*/  UMOV UR39, URZ ;  /* 0x0000003f00277c82 */ /* 0x000fe20008000000 */
[----:B------:R-:W-:Y:S01]  /*0c40*/  UMOV UR38, URZ ;  /* 0x0000003f00267c82 */ /* 0x000fe20008000000 */
[----:B------:R-:W-:Y:S01]  /*0c50*/  USHF.R.S32.HI UR7, URZ, 0x1f, UR6 ;  /* 0x0000001f3f077899 */ /* 0x000fe20008011406 */
[----:B------:R-:W-:-:S03]  /*0c60*/  ULDC.64 UR8, c[0x0][0x650] ;  /* 0x0001940000087ab9 */ /* 0x000fc60000000a00 */
[----:B------:R-:W-:-:S04]  /*0c70*/  ULEA.HI UR7, UR7, UR6, URZ, 0x5 ;  /* 0x0000000607077291 */ /* 0x000fc8000f8f283f */
[----:B------:R-:W-:Y:S01]  /*0c80*/  USHF.R.S32.HI UR40, URZ, 0x5, UR7 ;  /* 0x000000053f287899 */ /* 0x000fe20008011407 */
[----:B--2---:R-:W-:-:S13]  /*0c90*/  ISETP.NE.AND P1, PT, R2, 0x1, PT ;  /* 0x000000010200780c */ /* 0x004fda0003f25270 */
[----:B------:R-:W0:Y:S01]  /*0ca0*/  @P1 LDC R17, c[0x0][0x10] ;  /* 0x00000400ff111b82 */ /* 0x000e220000000800 */
[----:B------:R-:W-:Y:S02]  /*0cb0*/  @P1 IMAD.MOV.U32 R7, RZ, RZ, RZ ;  /* 0x000000ffff071224 */ /* 0x000fe400078e00ff */
[----:B------:R-:W-:-:S05]  /*0cc0*/  @P1 IMAD.MOV.U32 R9, RZ, RZ, RZ ;  /* 0x000000ffff091224 */ /* 0x000fca00078e00ff */
[----:B------:R-:W1:Y:S01]  /*0cd0*/  @!P1 LDC R11, c[0x0][0xc] ;  /* 0x00000300ff0b9b82 */ /* 0x000e620000000800 */
[----:B------:R-:W-:Y:S01]  /*0ce0*/  ULDC UR4, c[0x0][0xc] ;  /* 0x0000030000047ab9 */ /* 0x000fe20000000800 */
[----:B------:R-:W-:Y:S02]  /*0cf0*/  ULDC UR5, c[0x0][0x10] ;  /* 0x0000040000057ab9 */ /* 0x000fe40000000800 */
[----:B------:R-:W-:-:S04]  /*0d00*/  UIMAD.WIDE.U32 UR4, UR4, UR5, URZ ;  /* 0x00000005040472a5 */ /* 0x000fc8000f8e003f */
[----:B------:R-:W2:Y:S01]  /*0d10*/  LDC R0, c[0x0][0x14] ;  /* 0x00000500ff007b82 */ /* 0x000ea20000000800 */
[----:B0-----:R-:W-:-:S04]  /*0d20*/  @P1 IMAD.WIDE.U32 R16, R17, UR12, R6 ;  /* 0x0000000c11101c25 */ /* 0x001fc8000f8e0006 */
[----:B------:R-:W-:Y:S02]  /*0d30*/  @P1 IMAD.IADD R17, R17, 0x1, R9 ;  /* 0x0000000111111824 */ /* 0x000fe400078e0209 */
[----:B------:R-:W-:Y:S02]  /*0d40*/  IMAD.MOV.U32 R9, RZ, RZ, RZ ;  /* 0x000000ffff097224 */ /* 0x000fe400078e00ff */
[----:B-1----:R-:W-:-:S04]  /*0d50*/  @!P1 IMAD.WIDE.U32 R8, R6, R11, R8 ;  /* 0x0000000b06089225 */ /* 0x002fc800078e0008 */
[----:B------:R-:W-:Y:S02]  /*0d60*/  @!P1 IMAD.MOV.U32 R16, RZ, RZ, R8 ;  /* 0x000000ffff109224 */ /* 0x000fe400078e0008 */
[----:B--2---:R-:W-:-:S04]  /*0d70*/  IMAD.WIDE.U32 R12, R0, UR4, RZ ;  /* 0x00000004000c7c25 */ /* 0x004fc8000f8e00ff */
[----:B------:R-:W-:Y:S01]  /*0d80*/  IMAD R10, R0, UR5, RZ ;  /* 0x00000005000a7c24 */ /* 0x000fe2000f8e02ff */
[----:B------:R0:W-:Y:S01]  /*0d90*/  STL.64 [R1], R12 ;  /* 0x0000000c01007387 */ /* 0x0001e20000100a00 */
[----:B------:R-:W-:Y:S02]  /*0da0*/  @!P1 IMAD.MOV.U32 R17, RZ, RZ, R9 ;  /* 0x000000ffff119224 */ /* 0x000fe400078e0009 */
[----:B------:R-:W-:Y:S01]  /*0db0*/  IMAD.IADD R0, R13, 0x1, R10 ;  /* 0x000000010d007824 */ /* 0x000fe200078e020a */
[----:B------:R-:W-:Y:S06]  /*0dc0*/  @P0 BRA `(.L_x_11) ;  /* 0x0000000000200947 */ /* 0x000fec0003800000 */
[----:B------:R-:W-:Y:S01]  /*0dd0*/  UISETP.GE.U32.AND UP0, UPT, UR40, 0x3, UPT ;  /* 0x000000032800788c */ /* 0x000fe2000bf06070 */
[----:B------:R-:W-:Y:S01]  /*0de0*/  IADD3 R16, P0, R16, R12, RZ ;  /* 0x0000000c10107210 */ /* 0x000fe20007f1e0ff */
[----:B------:R-:W-:Y:S01]  /*0df0*/  UIMAD.WIDE.U32 UR4, UR40, -0x55555555, URZ ;  /* 0xaaaaaaab280478a5 */ /* 0x000fe2000f8e003f */
[----:B------:R-:W-:-:S03]  /*0e00*/  UMOV UR38, URZ ;  /* 0x0000003f00267c82 */ /* 0x000fc60008000000 */
[----:B------:R-:W-:Y:S01]  /*0e10*/  USHF.R.U32.HI UR4, URZ, 0x1, UR5 ;  /* 0x000000013f047899 */ /* 0x000fe20008011605 */
[----:B------:R-:W-:-:S03]  /*0e20*/  IMAD.X R17, R0, 0x1, R17, P0 ;  /* 0x0000000100117824 */ /* 0x000fc600000e0611 */
[----:B------:R-:W-:Y:S02]  /*0e30*/  UIMAD UR39, UR4, -0x3, UR40 ;  /* 0xfffffffd042778a4 */ /* 0x000fe4000f8e0228 */
[----:B------:R-:W-:-:S12]  /*0e40*/  @UP0 ULOP3.LUT UR38, UR4, 0x1, URZ, 0xc0, !UPT ;  /* 0x0000000104260892 */ /* 0x000fd8000f8ec03f */
.L_x_11:
[----:B------:R-:W-:Y:S01]  /*0e50*/  ISETP.GE.U32.AND P0, PT, R16, UR8, PT ;  /* 0x0000000810007c0c */ /* 0x000fe2000bf06070 */
[----:B------:R-:W-:Y:S01]  /*0e60*/  IMAD.MOV.U32 R22, RZ, RZ, -0x1 ;  /* 0xffffffffff167424 */ /* 0x000fe200078e00ff */
[----:B------:R-:W-:Y:S01]  /*0e70*/  PRMT R8, RZ, 0x7610, R8 ;  /* 0x00007610ff087816 */ /* 0x000fe20000000008 */
[----:B------:R-:W-:Y:S01]  /*0e80*/  IMAD.MOV.U32 R19, RZ, RZ, -0x1 ;  /* 0xffffffffff137424 */ /* 0x000fe200078e00ff */
[----:B------:R-:W-:Y:S01]  /*0e90*/  ISETP.GE.U32.AND.EX P0, PT, R17, UR9, PT, P0 ;  /* 0x0000000911007c0c */ /* 0x000fe2000bf06100 */
[----:B------:R-:W-:-:S12]  /*0ea0*/  IMAD.MOV.U32 R18, RZ, RZ, -0x1 ;  /* 0xffffffffff127424 */ /* 0x000fd800078e00ff */
[----:B------:R-:W-:Y:S05]  /*0eb0*/  @P0 BRA `(.L_x_12) ;  /* 0x0000000400240947 */ /* 0x000fea0003800000 */
[----:B------:R-:W1:Y:S01]  /*0ec0*/  LDC.64 R18, c[0x0][0x628] ;  /* 0x00018a00ff127b82 */ /* 0x000e620000000a00 */
[----:B------:R-:W-:Y:S02]  /*0ed0*/  IMAD.MOV.U32 R8, RZ, RZ, R16 ;  /* 0x000000ffff087224 */ /* 0x000fe400078e0010 */
[----:B------:R-:W-:-:S05]  /*0ee0*/  IMAD.MOV.U32 R9, RZ, RZ, R17 ;  /* 0x000000ffff097224 */ /* 0x000fca00078e0011 */
[----:B------:R-:W2:Y:S08]  /*0ef0*/  LDC R22, c[0x0][0x630] ;  /* 0x00018c00ff167b82 */ /* 0x000eb00000000800 */
[----:B------:R-:W3:Y:S01]  /*0f00*/  LDC.64 R26, c[0x0][0x620] ;  /* 0x00018800ff1a7b82 */ /* 0x000ee20000000a00 */
[----:B-1----:R-:W-:-:S04]  /*0f10*/  ISETP.NE.U32.AND P0, PT, R18, RZ, PT ;  /* 0x000000ff1200720c */ /* 0x002fc80003f05070 */
[----:B------:R-:W-:-:S13]  /*0f20*/  ISETP.NE.AND.EX P0, PT, R19, RZ, PT, P0 ;  /* 0x000000ff1300720c */ /* 0x000fda0003f05300 */
[----:B--23--:R-:W-:Y:S05]  /*0f30*/  @!P0 BRA `(.L_x_13) ;  /* 0x0000000000288947 */ /* 0x00cfea0003800000 */
[----:B0-----:R-:W0:Y:S02]  /*0f40*/  LDC R13, c[0x0][0x634] ;  /* 0x00018d00ff0d7b82 */ /* 0x001e240000000800 */
[----:B0-----:R-:W-:-:S05]  /*0f50*/  IADD3 R13, P0, R16, R13, RZ ;  /* 0x0000000d100d7210 */ /* 0x001fca0007f1e0ff */
[----:B------:R-:W-:-:S04]  /*0f60*/  IMAD.X R15, RZ, RZ, R17, P0 ;  /* 0x000000ffff0f7224 */ /* 0x000fc800000e0611 */
[----:B------:R-:W-:-:S04]  /*0f70*/  IMAD.WIDE.U32 R8, R15, R18, RZ ;  /* 0x000000120f087225 */ /* 0x000fc800078e00ff */
[----:B------:R-:W-:-:S04]  /*0f80*/  IMAD.WIDE.U32 R10, P0, R13, R19, R8 ;  /* 0x000000130d0a7225 */ /* 0x000fc80007800008 */
[----:B------:R-:W-:-:S04]  /*0f90*/  IMAD.WIDE.U32 R8, R13, R18, RZ ;  /* 0x000000120d087225 */ /* 0x000fc800078e00ff */
[----:B------:R-:W-:Y:S01]  /*0fa0*/  IMAD.X R13, RZ, RZ, RZ, P0 ;  /* 0x000000ffff0d7224 */ /* 0x000fe200000e06ff */
[----:B------:R-:W-:Y:S01]  /*0fb0*/  IADD3 RZ, P0, R9, R10, RZ ;  /* 0x0000000a09ff7210 */ /* 0x000fe20007f1e0ff */
[----:B------:R-:W-:-:S04]  /*0fc0*/  IMAD.MOV.U32 R12, RZ, RZ, R11 ;  /* 0x000000ffff0c7224 */ /* 0x000fc800078e000b */
[----:B------:R-:W-:-:S08]  /*0fd0*/  IMAD.WIDE.U32.X R8, R15, R19, R12, P0 ;  /* 0x000000130f087225 */ /* 0x000fd000000e040c */
.L_x_13:
[----:B------:R-:W1:Y:S01]  /*0fe0*/  LDC.64 R28, c[0x0][0x640] ;  /* 0x00019000ff1c7b82 */ /* 0x000e620000000a00 */
[-CC-:B------:R-:W-:Y:S01]  /*0ff0*/  SHF.R.U64 R32, R8, R22.reuse, R9.reuse ;  /* 0x0000001608207219 */ /* 0x180fe20000001209 */
[----:B------:R-:W-:Y:S01]  /*1000*/  IMAD.MOV.U32 R31, RZ, RZ, 0x1 ;  /* 0x00000001ff1f7424 */ /* 0x000fe200078e00ff */
[----:B------:R-:W-:Y:S02]  /*1010*/  SHF.R.U32.HI R8, RZ, R22, R9 ;  /* 0x00000016ff087219 */ /* 0x000fe40000011609 */
[----:B------:R-:W-:-:S03]  /*1020*/  IADD3 R11, P0, RZ, -R32, RZ ;  /* 0x80000020ff0b7210 */ /* 0x000fc60007f1e0ff */
[----:B0-----:R-:W0:Y:S02]  /*1030*/  LDC R12, c[0x0][0x618] ;  /* 0x00018600ff0c7b82 */ /* 0x001e240000000800 */
[----:B------:R-:W-:-:S04]  /*1040*/  IMAD.X R9, RZ, RZ, ~R8, P0 ;  /* 0x000000ffff097224 */ /* 0x000fc800000e0e08 */
[-C--:B------:R-:W-:Y:S02]  /*1050*/  IMAD R10, R9, R26.reuse, RZ ;  /* 0x0000001a090a7224 */ /* 0x080fe400078e02ff */
[----:B------:R-:W2:Y:S01]  /*1060*/  LDC R13, c[0x0][0x608] ;  /* 0x00018200ff0d7b82 */ /* 0x000ea20000000800 */
[----:B------:R-:W-:-:S04]  /*1070*/  IMAD.WIDE.U32 R8, R11, R26, R16 ;  /* 0x0000001a0b087225 */ /* 0x000fc800078e0010 */
[----:B------:R-:W-:-:S03]  /*1080*/  IMAD R11, R11, R27, R10 ;  /* 0x0000001b0b0b7224 */ /* 0x000fc600078e020a */
[----:B------:R-:W3:Y:S01]  /*1090*/  LDC R18, c[0x0][0x658] ;  /* 0x00019600ff127b82 */ /* 0x000ee20000000800 */
[----:B------:R-:W-:Y:S01]  /*10a0*/  IMAD.IADD R9, R9, 0x1, R11 ;  /* 0x0000000109097824 */ /* 0x000fe200078e020b */
[----:B-1----:R-:W-:Y:S01]  /*10b0*/  ISETP.NE.U32.AND P0, PT, R28, RZ, PT ;  /* 0x000000ff1c00720c */ /* 0x002fe20003f05070 */
[----:B------:R-:W-:-:S03]  /*10c0*/  IMAD.MOV.U32 R11, RZ, RZ, -0x1 ;  /* 0xffffffffff0b7424 */ /* 0x000fc600078e00ff */
[----:B------:R-:W-:Y:S02]  /*10d0*/  ISETP.NE.AND.EX P0, PT, R29, RZ, PT, P0 ;  /* 0x000000ff1d00720c */ /* 0x000fe40003f05300 */
[----:B------:R-:W1:Y:S01]  /*10e0*/  LDC R27, c[0x0][0x600] ;  /* 0x00018000ff1b7b82 */ /* 0x000e620000000800 */
[-CC-:B0-----:R-:W-:Y:S02]  /*10f0*/  SHF.R.U64 R25, R8, R12.reuse, R9.reuse ;  /* 0x0000000c08197219 */ /* 0x181fe40000001209 */
[----:B------:R-:W-:-:S05]  /*1100*/  SHF.R.U32.HI R8, RZ, R12, R9 ;  /* 0x0000000cff087219 */ /* 0x000fca0000011609 */
[----:B------:R-:W0:Y:S01]  /*1110*/  LDC R22, c[0x0][0x648] ;  /* 0x00019200ff167b82 */ /* 0x000e220000000800 */
[-CC-:B--2---:R-:W-:Y:S02]  /*1120*/  SHF.R.U64 R34, R25, R13.reuse, R8.reuse ;  /* 0x0000000d19227219 */ /* 0x184fe40000001208 */
[----:B------:R-:W-:-:S05]  /*1130*/  SHF.R.U32.HI R9, RZ, R13, R8 ;  /* 0x0000000dff097219 */ /* 0x000fca0000011608 */
[----:B------:R-:W2:Y:S01]  /*1140*/  LDC R26, c[0x0][0x638] ;  /* 0x00018e00ff1a7b82 */ /* 0x000ea20000000800 */
[-C--:B---3--:R-:W-:Y:S02]  /*1150*/  SHF.L.U32 R8, R11, R18.reuse, RZ ;  /* 0x000000120b087219 */ /* 0x088fe400000006ff */
[--C-:B------:R-:W-:Y:S02]  /*1160*/  SHF.R.U64 R36, R34, R18, R9.reuse ;  /* 0x0000001222247219 */ /* 0x100fe40000001209 */
[----:B------:R-:W-:Y:S02]  /*1170*/  LOP3.LUT R15, RZ, R8, RZ, 0x33, !PT ;  /* 0x00000008ff0f7212 */ /* 0x000fe400078e33ff */
[----:B------:R-:W-:Y:S01]  /*1180*/  SHF.R.U32.HI R9, RZ, R18, R9 ;  /* 0x00000012ff097219 */ /* 0x000fe20000011609 */
[----:B------:R-:W3:Y:S01]  /*1190*/  LDC R30, c[0x0][0x610] ;  /* 0x00018400ff1e7b82 */ /* 0x000ee20000000800 */
[----:B------:R-:W-:Y:S01]  /*11a0*/  IMAD.MOV.U32 R8, RZ, RZ, R36 ;  /* 0x000000ffff087224 */ /* 0x000fe200078e0024 */
[----:B------:R-:W-:Y:S06]  /*11b0*/  @!P0 BRA `(.L_x_14) ;  /* 0x0000000000288947 */ /* 0x000fec0003800000 */
[----:B------:R-:W4:Y:S02]  /*11c0*/  LDC R13, c[0x0][0x64c] ;  /* 0x00019300ff0d7b82 */ /* 0x000f240000000800 */
[----:B----4-:R-:W-:-:S05]  /*11d0*/  IADD3 R13, P0, R36, R13, RZ ;  /* 0x0000000d240d7210 */ /* 0x010fca0007f1e0ff */
        /* <DEDUP_REMOVED lines=8> */
.L_x_14:
[----:B0-----:R-:W-:Y:S01]  /*1260*/  SHF.R.U64 R9, R8, R22, R9 ;  /* 0x0000001608097219 */ /* 0x001fe20000001209 */
[----:B-1----:R-:W-:Y:S01]  /*1270*/  VIADD R10, R27, 0xffffffff ;  /* 0xffffffff1b0a7836 */ /* 0x002fe20000000000 */
[----:B------:R-:W-:Y:S01]  /*1280*/  SHF.L.U32 R7, R31, R18, RZ ;  /* 0x000000121f077219 */ /* 0x000fe200000006ff */
[----:B------:R-:W-:Y:S01]  /*1290*/  @P1 IMAD R20, R21, R24, R6 ;  /* 0x0000001815141224 */ /* 0x000fe200078e0206 */
[----:B------:R-:W-:Y:S01]  /*12a0*/  LOP3.LUT R8, R34, R15, RZ, 0xc0, !PT ;  /* 0x0000000f22087212 */ /* 0x000fe200078ec0ff */
[----:B------:R-:W-:Y:S01]  /*12b0*/  IMAD.MOV R11, RZ, RZ, -R9 ;  /* 0x000000ffff0b7224 */ /* 0x000fe200078e0a09 */
[----:B------:R-:W-:Y:S01]  /*12c0*/  LOP3.LUT R10, R25, R10, RZ, 0xc0, !PT ;  /* 0x0000000a190a7212 */ /* 0x000fe200078ec0ff */
[----:B------:R-:W-:Y:S02]  /*12d0*/  IMAD.MOV.U32 R18, RZ, RZ, R32 ;  /* 0x000000ffff127224 */ /* 0x000fe400078e0020 */
[----:B------:R-:W-:Y:S02]  /*12e0*/  IMAD R7, R7, R9, R8 ;  /* 0x0000000907077224 */ /* 0x000fe400078e0208 */
[----:B--2---:R-:W-:-:S02]  /*12f0*/  IMAD R6, R11, R26, R36 ;  /* 0x0000001a0b067224 */ /* 0x004fc400078e0224 */
[----:B---3--:R-:W-:Y:S02]  /*1300*/  IMAD R22, R7, R30, R20 ;  /* 0x0000001e07167224 */ /* 0x008fe400078e0214 */
[----:B------:R-:W-:Y:S02]  /*1310*/  IMAD R7, R6, R27, R10 ;  /* 0x0000001b06077224 */ /* 0x000fe400078e020a */
[----:B------:R-:W-:-:S03]  /*1320*/  IMAD.MOV.U32 R8, RZ, RZ, 0x1 ;  /* 0x00000001ff087424 */ /* 0x000fc600078e00ff */
[----:B------:R-:W-:Y:S02]  /*1330*/  SEL R19, R7, R22, !P1 ;  /* 0x0000001607137207 */ /* 0x000fe40004800000 */
[----:B------:R-:W-:-:S07]  /*1340*/  SEL R22, R22, R7, !P1 ;  /* 0x0000000716167207 */ /* 0x000fce0004800000 */
.L_x_12:
[----:B------:R-:W-:Y:S05]  /*1350*/  @!P2 BRA `(.L_x_15) ;  /* 0x00000000000ca947 */ /* 0x000fea0003800000 */
[----:B------:R-:W-:Y:S01]  /*1360*/  UCGABAR_WAIT ;  /* 0x0000000000007dc7 */ /* 0x000fe20008000000 */
[----:B------:R-:W-:Y:S01]  /*1370*/  CCTL.IVALL ;  /* 0x00000000ff00798f */ /* 0x000fe20002000000 */
[----:B------:R-:W-:Y:S05]  /*1380*/  BRA `(.L_x_16) ;  /* 0x0000000000047947 */ /* 0x000fea0003800000 */
.L_x_15:
[----:B------:R-:W-:Y:S06]  /*1390*/  BAR.SYNC.DEFER_BLOCKING 0x0 ;  /* 0x0000000000007b1d */ /* 0x000fec0000010000 */
.L_x_16:
[----:B------:R-:W-:Y:S05]  /*13a0*/  @!P4 BRA `(.L_x_17) ;  /* 0x0000002c00dcc947 */ /* 0x000fea0003800000 */
[----:B------:R-:W-:-:S13]  /*13b0*/  ISETP.GT.U32.AND P0, PT, R33, 0x1, PT ;  /* 0x000000012100780c */ /* 0x000fda0003f04070 */
[----:B------:R-:W-:Y:S05]  /*13c0*/  @P0 EXIT ;  /* 0x000000000000094d */ /* 0x000fea0003800000 */
.L_x_18:
[----:B------:R-:W-:-:S08]  /*13d0*/  NOP ;  /* 0x0000000000007918 */ /* 0x000fd00000000000 */
[----:B------:R-:W1:Y:S02]  /*13e0*/  USETMAXREG.TRY_ALLOC.CTAPOOL UP0, 0xe8 ;  /* 0x000000e8000079c8 */ /* 0x000e640008000600 */
[----:B-1----:R-:W-:-:S13]  /*13f0*/  PLOP3.LUT P0, PT, PT, PT, UP0, 0x80, 0x0 ;  /* 0x000000000000781c */ /* 0x002fda0003f0f008 */
[----:B------:R-:W-:Y:S05]  /*1400*/  @!P0 BRA `(.L_x_18) ;  /* 0xfffffffc00f08947 */ /* 0x000fea000383ffff */
[----:B------:R-:W-:-:S13]  /*1410*/  LOP3.LUT P0, RZ, R8, 0xff, RZ, 0xc0, !PT ;  /* 0x000000ff08ff7812 */ /* 0x000fda000780c0ff */
[----:B------:R-:W-:Y:S05]  /*1420*/  @!P0 EXIT ;  /* 0x000000000000894d */ /* 0x000fea0003800000 */
[----:B------:R-:W2:Y:S01]  /*1430*/  LDL.64 R10, [R1] ;  /* 0x00000000010a7983 */ /* 0x000ea20000100a00 */
[----:B------:R-:W1:Y:S01]  /*1440*/  S2UR UR4, SR_CgaCtaId ;  /* 0x00000000000479c3 */ /* 0x000e620000008800 */
[CC--:B------:R-:W-:Y:S01]  /*1450*/  LEA.HI R5, R3.reuse, R4.reuse, RZ, 0x2 ;  /* 0x0000000403057211 */ /* 0x0c0fe200078f10ff */
[----:B------:R-:W-:Y:S01]  /*1460*/  UMOV UR41, 0x400 ;  /* 0x0000040000297882 */ /* 0x000fe20000000000 */
[----:B------:R-:W-:Y:S01]  /*1470*/  LEA.HI R3, R3, R4, RZ, 0x5 ;  /* 0x0000000403037211 */ /* 0x000fe200078f28ff */
[----:B------:R-:W-:Y:S01]  /*1480*/  UISETP.LT.AND UP0, UPT, UR40, 0x1, UPT ;  /* 0x000000012800788c */ /* 0x000fe2000bf01270 */
[--C-:B------:R-:W-:Y:S01]  /*1490*/  SHF.R.S32.HI R60, RZ, 0x2, R5.reuse ;  /* 0x00000002ff3c7819 */ /* 0x100fe20000011405 */
[----:B------:R-:W-:Y:S01]  /*14a0*/  UIADD3 UR5, UR43, -0x1, URZ ;  /* 0xffffffff2b057890 */ /* 0x000fe2000fffe03f */
[----:B------:R-:W-:Y:S01]  /*14b0*/  SHF.R.S32.HI R7, RZ, 0x1f, R5 ;  /* 0x0000001fff077819 */ /* 0x000fe20000011405 */
[----:B------:R-:W3:Y:S01]  /*14c0*/  LDC R64, c[0x0][0x658] ;  /* 0x00019600ff407b82 */ /* 0x000ee20000000800 */
[----:B------:R-:W-:Y:S01]  /*14d0*/  SHF.R.S32.HI R3, RZ, 0x5, R3 ;  /* 0x00000005ff037819 */ /* 0x000fe20000011403 */
[----:B------:R-:W-:Y:S01]  /*14e0*/  USEL UR42, UR40, 0x1, UP0 ;  /* 0x00000001282a7887 */ /* 0x000fe20008000000 */
[----:B------:R-:W-:Y:S01]  /*14f0*/  LEA.HI R7, R7, R60, RZ, 0x3 ;  /* 0x0000003c07077211 */ /* 0x000fe200078f18ff */
[----:B------:R-:W-:Y:S01]  /*1500*/  UISETP.NE.AND UP0, UPT, UR5, URZ, UPT ;  /* 0x0000003f0500728c */ /* 0x000fe2000bf05270 */
[----:B------:R-:W-:Y:S01]  /*1510*/  LOP3.LUT R5, R5, 0xfffffffc, RZ, 0xc0, !PT ;  /* 0xfffffffc05057812 */ /* 0x000fe200078ec0ff */
[----:B------:R-:W-:Y:S01]  /*1520*/  ULDC UR8, c[0x0][0x284] ;  /* 0x0000a10000087ab9 */ /* 0x000fe20000000800 */
[----:B------:R-:W-:Y:S01]  /*1530*/  LOP3.LUT R7, R7, 0xfffffff8, RZ, 0xc0, !PT ;  /* 0xfffffff807077812 */ /* 0x000fe200078ec0ff */
[----:B------:R-:W4:Y:S01]  /*1540*/  LDC R6, c[0x0][0x288] ;  /* 0x0000a200ff067b82 */ /* 0x000f220000000800 */
[----:B------:R-:W-:Y:S01]  /*1550*/  USEL UR7, URZ, 0x1, UP0 ;  /* 0x000000013f077887 */ /* 0x000fe20008000000 */
[----:B------:R-:W-:Y:S01]  /*1560*/  IMAD.IADD R5, R4, 0x1, -R5 ;  /* 0x0000000104057824 */ /* 0x000fe200078e0a05 */
[----:B------:R-:W-:Y:S01]  /*1570*/  USHF.L.U32 UR47, UR40, 0x1, URZ ;  /* 0x00000001282f7899 */ /* 0x000fe2000800063f */
[----:B------:R-:W-:Y:S01]  /*1580*/  IMAD.IADD R60, R60, 0x1, -R7 ;  /* 0x000000013c3c7824 */ /* 0x000fe200078e0a07 */
[----:B------:R-:W-:Y:S01]  /*1590*/  UIADD3 UR42, -UR42, UR40, URZ ;  /* 0x000000282a2a7290 */ /* 0x000fe2000fffe13f */
[----:B------:R-:W-:Y:S01]  /*15a0*/  IMAD.MOV.U32 R7, RZ, RZ, 0x1 ;  /* 0x00000001ff077424 */ /* 0x000fe200078e00ff */
[----:B-1----:R-:W-:-:S02]  /*15b0*/  ULEA UR41, UR4, UR41, 0x18 ;  /* 0x0000002904297291 */ /* 0x002fc4000f8ec03f */
[--C-:B------:R-:W-:Y:S01]  /*15c0*/  SHF.R.S32.HI R61, RZ, 0x1f, R60.reuse ;  /* 0x0000001fff3d7819 */ /* 0x100fe2000001143c */
[--C-:B------:R-:W-:Y:S01]  /*15d0*/  IMAD R68, R3, -0x10, -R60.reuse ;  /* 0xfffffff003447824 */ /* 0x100fe200078e0a3c */
[----:B------:R-:W-:Y:S01]  /*15e0*/  USHF.L.U32 UR4, UR5, 0x3, URZ ;  /* 0x0000000305047899 */ /* 0x000fe2000800063f */
[----:B------:R-:W-:Y:S01]  /*15f0*/  IMAD.SHL.U32 R62, R5, 0x2, RZ ;  /* 0x00000002053e7824 */ /* 0x000fe200078e00ff */
[----:B------:R-:W-:Y:S01]  /*1600*/  UIADD3 UR5, UR41, 0x100, URZ ;  /* 0x0000010029057890 */ /* 0x000fe2000fffe03f */
[----:B------:R-:W-:Y:S01]  /*1610*/  IMAD.WIDE R60, R3, 0x10, R60 ;  /* 0x00000010033c7825 */ /* 0x000fe200078e023c */
[----:B------:R-:W-:Y:S02]  /*1620*/  UIADD3 UR6, UR41, 0x1900, URZ ;  /* 0x0000190029067890 */ /* 0x000fe4000fffe03f */
[----:B------:R-:W-:Y:S01]  /*1630*/  USHF.R.U32.HI UR5, URZ, 0x4, UR5 ;  /* 0x000000043f057899 */ /* 0x000fe20008011605 */
[----:B------:R-:W-:Y:S01]  /*1640*/  IMAD.MOV.U32 R3, RZ, RZ, -0x1 ;  /* 0xffffffffff037424 */ /* 0x000fe200078e00ff */
[----:B------:R-:W-:Y:S01]  /*1650*/  USHF.R.U32.HI UR6, URZ, 0x4, UR6 ;  /* 0x000000043f067899 */ /* 0x000fe20008011606 */
[----:B------:R-:W-:Y:S01]  /*1660*/  IMAD.U32 R70, RZ, RZ, UR7 ;  /* 0x00000007ff467e24 */ /* 0x000fe2000f8e00ff */
[----:B------:R-:W-:Y:S01]  /*1670*/  UIADD3 UR48, UR41, 0x40, URZ ;  /* 0x0000004029307890 */ /* 0x000fe2000fffe03f */
[----:B------:R-:W-:Y:S01]  /*1680*/  SHF.R.S32.HI R63, RZ, 0x1f, R62 ;  /* 0x0000001fff3f7819 */ /* 0x000fe2000001143e */
[----:B------:R-:W-:Y:S01]  /*1690*/  ULOP3.LUT UR4, UR4, 0x8, URZ, 0xc0, !UPT ;  /* 0x0000000804047892 */ /* 0x000fe2000f8ec03f */
[-C--:B---3--:R-:W-:Y:S01]  /*16a0*/  SHF.L.U32 R3, R3, R64.reuse, RZ ;  /* 0x0000004003037219 */ /* 0x088fe200000006ff */
[----:B------:R-:W-:Y:S01]  /*16b0*/  ULOP3.LUT UR5, UR5, 0x3fff, URZ, 0xc0, !UPT ;  /* 0x00003fff05057892 */ /* 0x000fe2000f8ec03f */
[----:B------:R-:W-:Y:S01]  /*16c0*/  SHF.L.U32 R64, R7, R64, RZ ;  /* 0x0000004007407219 */ /* 0x000fe200000006ff */
[----:B------:R-:W-:Y:S01]  /*16d0*/  ULOP3.LUT UR6, UR6, 0x3fff, URZ, 0xc0, !UPT ;  /* 0x00003fff06067892 */ /* 0x000fe2000f8ec03f */
[----:B----4-:R-:W-:Y:S01]  /*16e0*/  IMAD R65, R5, -0x2, R6 ;  /* 0xfffffffe05417824 */ /* 0x010fe200078e0206 */
[----:B------:R-:W-:Y:S01]  /*16f0*/  LOP3.LUT R67, RZ, R3, RZ, 0x33, !PT ;  /* 0x00000003ff437212 */ /* 0x000fe200078e33ff */
[----:B------:R-:W-:Y:S01]  /*1700*/  VIADD R68, R68, UR8 ;  /* 0x0000000844447c36 */ /* 0x000fe20008000000 */
[----:B------:R-:W-:-:S02]  /*1710*/  ULEA UR43, UR43, UR48, 0x3 ;  /* 0x000000302b2b7291 */ /* 0x000fc4000f8e183f */
[----:B------:R-:W-:Y:S02]  /*1720*/  ULOP3.LUT UR49, UR4, 0x8, URZ, 0x3c, !UPT ;  /* 0x0000000804317892 */ /* 0x000fe4000f8e3c3f */
[----:B------:R-:W-:Y:S02]  /*1730*/  ULOP3.LUT UR44, UR4, 0x18, URZ, 0x3c, !UPT ;  /* 0x00000018042c7892 */ /* 0x000fe4000f8e3c3f */
[----:B------:R-:W-:Y:S02]  /*1740*/  ULOP3.LUT UR45, UR5, 0x10000, URZ, 0xfc, !UPT ;  /* 0x00010000052d7892 */ /* 0x000fe4000f8efc3f */
[----:B------:R-:W-:Y:S01]  /*1750*/  ULOP3.LUT UR46, UR6, 0x10000, URZ, 0xfc, !UPT ;  /* 0x00010000062e7892 */ /* 0x000fe2000f8efc3f */
[----:B--2---:R-:W-:-:S11]  /*1760*/  SHF.L.U64.HI R66, R10, 0x1, R0 ;  /* 0x000000010a427819 */ /* 0x004fd60000010200 */
.L_x_106:
[----:B------:R-:W-:-:S04]  /*1770*/  SHF.L.U32 R0, R70, 0x1f, RZ ;  /* 0x0000001f46007819 */ /* 0x000fc800000006ff */
[----:B------:R-:W1:Y:S02]  /*1780*/  SYNCS.PHASECHK.TRANS64.TRYWAIT P0, [UR43+-0x8], R0 ;  /* 0xfffff800ff0075a7 */ /* 0x000e64000800016b */
[----:B-1----:R-:W-:Y:S05]  /*1790*/  @!P0 BRA `(.L_x_19) ;  /* 0x0000003800fc8947 */ /* 0x002fea0003800000 */
.L_x_127:
[----:B------:R-:W-:Y:S02]  /*17a0*/  ULDC UR4, c[0x0][0x28c] ;  /* 0x0000a30000047ab9 */ /* 0x000fe40000000800 */
[----:B------:R-:W-:-:S13]  /*17b0*/  ISETP.LT.AND P0, PT, RZ, UR4, PT ;  /* 0x00000004ff007c0c */ /* 0x000fda000bf01270 */
[----:B------:R-:W-:Y:S05]  /*17c0*/  @P0 BRA `(.L_x_20) ;  /* 0x0000000000400947 */ /* 0x000fea0003800000 */
[----:B-1----:R-:W-:Y:S01]  /*17d0*/  MOV R0, 0x0 ;  /* 0x0000000000007802 */ /* 0x002fe20000000f00 */
[----:B------:R-:W-:Y:S01]  /*17e0*/  ULDC.64 UR4, c[0x4][0x68] ;  /* 0x01001a0000047ab9 */ /* 0x000fe20000000a00 */
[----:B------:R-:W-:Y:S01]  /*17f0*/  ULDC.64 UR6, c[0x4][0x8] ;  /* 0x0100020000067ab9 */ /* 0x000fe20000000a00 */
[----:B------:R-:W-:Y:S01]  /*1800*/  IMAD.U32 R4, RZ, RZ, UR4 ;  /* 0x00000004ff047e24 */ /* 0x000fe2000f8e00ff */
[----:B------:R1:W2:Y:S01]  /*1810*/  LDC.64 R14, c[0x4][R0] ;  /* 0x01000000000e7b82 */ /* 0x0002a20000000a00 */
[----:B------:R-:W-:Y:S01]  /*1820*/  IMAD.U32 R5, RZ, RZ, UR5 ;  /* 0x00000005ff057e24 */ /* 0x000fe2000f8e00ff */
[----:B------:R-:W-:Y:S01]  /*1830*/  ULDC.64 UR4, c[0x4][0x70] ;  /* 0x01001c0000047ab9 */ /* 0x000fe20000000a00 */
[----:B------:R-:W-:Y:S02]  /*1840*/  IMAD.U32 R10, RZ, RZ, UR6 ;  /* 0x00000006ff0a7e24 */ /* 0x000fe4000f8e00ff */
[----:B------:R-:W-:Y:S02]  /*1850*/  IMAD.U32 R6, RZ, RZ, UR4 ;  /* 0x00000004ff067e24 */ /* 0x000fe4000f8e00ff */
[----:B------:R-:W-:-:S02]  /*1860*/  IMAD.U32 R7, RZ, RZ, UR5 ;  /* 0x00000005ff077e24 */ /* 0x000fc4000f8e00ff */
[----:B------:R-:W-:Y:S02]  /*1870*/  IMAD.U32 R11, RZ, RZ, UR7 ;  /* 0x00000007ff0b7e24 */ /* 0x000fe4000f8e00ff */
[----:B------:R-:W-:Y:S02]  /*1880*/  IMAD.MOV.U32 R8, RZ, RZ, 0x1e1 ;  /* 0x000001e1ff087424 */ /* 0x000fe400078e00ff */
[----:B0-----:R-:W-:Y:S02]  /*1890*/  IMAD.MOV.U32 R12, RZ, RZ, 0x1 ;  /* 0x00000001ff0c7424 */ /* 0x001fe400078e00ff */
[----:B-1----:R-:W-:-:S07]  /*18a0*/  IMAD.MOV.U32 R13, RZ, RZ, RZ ;  /* 0x000000ffff0d7224 */ /* 0x002fce00078e00ff */
[----:B------:R-:W-:-:S07]  /*18b0*/  LEPC R20, `(.L_x_20) ;  /* 0x000000001014794e */ /* 0x000fce0000000000 */
[----:B--2--5:R-:W-:Y:S05]  /*18c0*/  CALL.ABS.NOINC R14 ;  /* 0x000000000e007343 */ /* 0x024fea0003c00000 */
.L_x_20:
[----:B-1----:R-:W-:-:S04]  /*18d0*/  LOP3.LUT R0, R23, 0x1, RZ, 0xfc, !PT ;  /* 0x0000000117007812 */ /* 0x002fc800078efcff */
[----:B------:R-:W-:-:S13]  /*18e0*/  ISETP.NE.AND P0, PT, R0, 0x3, PT ;  /* 0x000000030000780c */ /* 0x000fda0003f05270 */
[----:B------:R-:W-:Y:S05]  /*18f0*/  @!P0 BRA `(.L_x_21) ;  /* 0x0000000000048947 */ /* 0x000fea0003800000 */
[----:B------:R-:W-:Y:S01]  /*1900*/  BPT.TRAP 0x1 ;  /* 0x000000040000795c */ /* 0x000fe20000300000 */
.L_x_21:
[----:B------:R-:W-:Y:S02]  /*1910*/  IMAD.U32 R3, RZ, RZ, UR39 ;  /* 0x00000027ff037e24 */ /* 0x000fe4000f8e00ff */
[----:B------:R-:W-:-:S03]  /*1920*/  IMAD.U32 R0, RZ, RZ, UR38 ;  /* 0x00000026ff007e24 */ /* 0x000fc6000f8e00ff */
[----:B------:R-:W-:Y:S02]  /*1930*/  LEA R3, R3, UR41, 0x3 ;  /* 0x0000002903037c11 */ /* 0x000fe4000f8e18ff */
[----:B------:R-:W-:-:S04]  /*1940*/  SHF.L.U32 R0, R0, 0x1f, RZ ;  /* 0x0000001f00007819 */ /* 0x000fc800000006ff */
[----:B------:R1:W2:Y:S01]  /*1950*/  SYNCS.PHASECHK.TRANS64.TRYWAIT P1, [R3+URZ], R0 ;  /* 0x00000000030075a7 */ /* 0x0002a2000802017f */
[----:B------:R-:W-:Y:S05]  /*1960*/  @!P0 BRA `(.L_x_22) ;  /* 0x0000000000048947 */ /* 0x000fea0003800000 */
[----:B------:R-:W-:Y:S01]  /*1970*/  BPT.TRAP 0x1 ;  /* 0x000000040000795c */ /* 0x000fe20000300000 */
.L_x_22:
[----:B--2---:R-:W-:Y:S05]  /*1980*/  @P1 BRA `(.L_x_23) ;  /* 0x0000000000081947 */ /* 0x004fea0003800000 */
[----:B------:R-:W2:Y:S02]  /*1990*/  SYNCS.PHASECHK.TRANS64.TRYWAIT P1, [R3+URZ], R0 ;  /* 0x00000000030075a7 */ /* 0x000ea4000802017f */
[----:B--2---:R-:W-:Y:S05]  /*19a0*/  @!P1 BRA `(.L_x_24) ;  /* 0x0000003800909947 */ /* 0x004fea0003800000 */
.L_x_23:
[----:B------:R-:W-:Y:S05]  /*19b0*/  WARPSYNC.ALL ;  /* 0x0000000000007948 */ /* 0x000fea0003800000 */
[----:B------:R-:W-:Y:S01]  /*19c0*/  ULEA UR4, UR39, UR45, 0x7 ;  /* 0x0000002d27047291 */ /* 0x000fe2000f8e383f */
[----:B------:R-:W-:Y:S01]  /*19d0*/  WARPGROUP.ARRIVE ;  /* 0x00000000000079c5 */ /* 0x000fe20000000000 */
[----:B------:R-:W-:Y:S01]  /*19e0*/  ULEA UR6, UR39, UR46, 0x7 ;  /* 0x0000002e27067291 */ /* 0x000fe2000f8e383f */
[----:B-12---:R-:W-:Y:S01]  /*19f0*/  IMAD.U32 R0, RZ, RZ, UR42 ;  /* 0x0000002aff007e24 */ /* 0x006fe2000f8e00ff */
[----:B------:R-:W-:Y:S01]  /*1a00*/  UMOV UR5, 0xc0000010 ;  /* 0xc000001000057882 */ /* 0x000fe20000000000 */
[----:B------:R-:W-:-:S03]  /*1a10*/  UMOV UR7, 0xc0000010 ;  /* 0xc000001000077882 */ /* 0x000fc60000000000 */
[----:B------:R-:W-:-:S03]  /*1a20*/  ISETP.GE.AND P1, PT, R0, 0x1, PT ;  /* 0x000000010000780c */ /* 0x000fc60003f26270 */
[----:B------:R-:W-:Y:S03]  /*1a30*/  IGMMA.64x64x32.S8.S8 R24, gdesc[UR4], RZ, !UPT, gsb0 ;  /* 0x01e00000041879f1 */ /* 0x000fe6000c0410ff */
[----:B------:R-:W-:-:S07]  /*1a40*/  WARPGROUP.DEPBAR.LE gsb0, 0x0 ;  /* 0x00008000000079c5 */ /* 0x000fce0000010000 */
[----:B------:R-:W-:Y:S05]  /*1a50*/  @!P1 BRA `(.L_x_25) ;  /* 0x0000000000b89947 */ /* 0x000fea0003800000 */
[----:B------:R-:W-:Y:S01]  /*1a60*/  UIADD3 UR4, UR39, 0x1, URZ ;  /* 0x0000000127047890 */ /* 0x000fe2000fffe03f */
[----:B------:R-:W-:Y:S02]  /*1a70*/  IMAD.U32 R0, RZ, RZ, UR42 ;  /* 0x0000002aff007e24 */ /* 0x000fe4000f8e00ff */
[----:B------:R-:W-:Y:S01]  /*1a80*/  IMAD.U32 R3, RZ, RZ, UR39 ;  /* 0x00000027ff037e24 */ /* 0x000fe2000f8e00ff */
[----:B------:R-:W-:-:S04]  /*1a90*/  UISETP.NE.AND UP0, UPT, UR4, 0x3, UPT ;  /* 0x000000030400788c */ /* 0x000fc8000bf05270 */
[----:B------:R-:W-:Y:S02]  /*1aa0*/  USEL UR5, URZ, 0x1, UP0 ;  /* 0x000000013f057887 */ /* 0x000fe40008000000 */
[----:B------:R-:W-:Y:S02]  /*1ab0*/  USEL UR8, UR4, URZ, UP0 ;  /* 0x0000003f04087287 */ /* 0x000fe40008000000 */
[----:B------:R-:W-:-:S06]  /*1ac0*/  ULOP3.LUT UR5, UR38, UR5, URZ, 0x3c, !UPT ;  /* 0x0000000526057292 */ /* 0x000fcc000f8e3c3f */
[----:B------:R-:W-:-:S07]  /*1ad0*/  IMAD.U32 R6, RZ, RZ, UR5 ;  /* 0x00000005ff067e24 */ /* 0x000fce000f8e00ff */
.L_x_32:
[----:B------:R-:W-:Y:S05]  /*1ae0*/  @!P0 BRA `(.L_x_26) ;  /* 0x0000000000048947 */ /* 0x000fea0003800000 */
[----:B------:R-:W-:Y:S01]  /*1af0*/  BPT.TRAP 0x1 ;  /* 0x000000040000795c */ /* 0x000fe20000300000 */
.L_x_26:
[----:B------:R-:W-:Y:S01]  /*1b00*/  ULEA UR4, UR8, UR41, 0x3 ;  /* 0x0000002908047291 */ /* 0x000fe2000f8e183f */
[----:B------:R-:W-:-:S08]  /*1b10*/  SHF.L.U32 R4, R6, 0x1f, RZ ;  /* 0x0000001f06047819 */ /* 0x000fd000000006ff */
[----:B------:R1:W2:Y:S01]  /*1b20*/  SYNCS.PHASECHK.TRANS64.TRYWAIT P1, [UR4], R4 ;  /* 0x00000004ff0075a7 */ /* 0x0002a20008020144 */
[----:B------:R-:W-:Y:S05]  /*1b30*/  @!P0 BRA `(.L_x_27) ;  /* 0x0000000000048947 */ /* 0x000fea0003800000 */
[----:B------:R-:W-:Y:S01]  /*1b40*/  BPT.TRAP 0x1 ;  /* 0x000000040000795c */ /* 0x000fe20000300000 */
.L_x_27:
[----:B--2---:R-:W-:Y:S05]  /*1b50*/  @P1 BRA `(.L_x_28) ;  /* 0x0000000000081947 */ /* 0x004fea0003800000 */
[----:B------:R-:W2:Y:S02]  /*1b60*/  SYNCS.PHASECHK.TRANS64.TRYWAIT P1, [UR4], R4 ;  /* 0x00000004ff0075a7 */ /* 0x000ea40008020144 */
[----:B--2---:R-:W-:Y:S05]  /*1b70*/  @!P1 BRA `(.L_x_29) ;  /* 0x0000003800309947 */ /* 0x004fea0003800000 */
.L_x_28:
[----:B------:R-:W-:Y:S01]  /*1b80*/  ULEA UR4, UR8, UR45, 0x7 ;  /* 0x0000002d08047291 */ /* 0x000fe2000f8e383f */
[----:B------:R-:W-:Y:S01]  /*1b90*/  WARPGROUP.ARRIVE ;  /* 0x00000000000079c5 */ /* 0x000fe20000000000 */
[----:B------:R-:W-:Y:S01]  /*1ba0*/  ULEA UR6, UR8, UR46, 0x7 ;  /* 0x0000002e08067291 */ /* 0x000fe2000f8e383f */
[----:B------:R-:W-:Y:S01]  /*1bb0*/  UMOV UR5, 0xc0000010 ;  /* 0xc000001000057882 */ /* 0x000fe20000000000 */
[----:B------:R-:W-:-:S07]  /*1bc0*/  UMOV UR7, 0xc0000010 ;  /* 0xc000001000077882 */ /* 0x000fce0000000000 */
[----:B------:R-:W-:Y:S03]  /*1bd0*/  IGMMA.64x64x32.S8.S8 R24, gdesc[UR4], R24, gsb0 ;  /* 0x01e00000041879f1 */ /* 0x000fe60008041018 */
[----:B------:R-:W-:Y:S02]  /*1be0*/  WARPGROUP.DEPBAR.LE gsb0, 0x0 ;  /* 0x00008000000079c5 */ /* 0x000fe40000010000 */
[----:B------:R-:W-:Y:S05]  /*1bf0*/  @!P0 BRA `(.L_x_30) ;  /* 0x0000000000048947 */ /* 0x000fea0003800000 */
[----:B------:R-:W-:Y:S01]  /*1c00*/  BPT.TRAP 0x1 ;  /* 0x000000040000795c */ /* 0x000fe20000300000 */
.L_x_30:
[----:B------:R-:W-:-:S13]  /*1c10*/  ISETP.NE.AND P1, PT, R57, RZ, PT ;  /* 0x000000ff3900720c */ /* 0x000fda0003f25270 */
[----:B-12---:R-:W-:-:S05]  /*1c20*/  @P1 LEA R4, R3, UR41, 0x3 ;  /* 0x0000002903041c11 */ /* 0x006fca000f8e18ff */
[----:B------:R-:W-:-:S05]  /*1c30*/  @P1 VIADD R5, R4, 0x18 ;  /* 0x0000001804051836 */ /* 0x000fca0000000000 */
[----:B------:R-:W-:-:S04]  /*1c40*/  @P1 PRMT R5, R56, 0x654, R5 ;  /* 0x0000065438051816 */ /* 0x000fc80000000005 */
[----:B------:R1:W-:Y:S01]  /*1c50*/  @P1 SYNCS.ARRIVE.TRANS64.RED.A1T0 RZ, [R5+URZ], RZ ;  /* 0x000000ff05ff19a7 */ /* 0x0003e2000810043f */
[----:B------:R-:W-:-:S13]  /*1c60*/  ISETP.GT.U32.AND P1, PT, R23, 0x1, PT ;  /* 0x000000011700780c */ /* 0x000fda0003f24070 */
[----:B-1----:R-:W-:Y:S05]  /*1c70*/  @P1 BRA `(.L_x_31) ;  /* 0x0000000000041947 */ /* 0x002fea0003800000 */
[----:B------:R-:W-:Y:S01]  /*1c80*/  BPT.TRAP 0x1 ;  /* 0x000000040000795c */ /* 0x000fe20000300000 */
.L_x_31:
[----:B------:R-:W-:Y:S01]  /*1c90*/  UIADD3 UR8, UR8, 0x1, URZ ;  /* 0x0000000108087890 */ /* 0x000fe2000fffe03f */
[C---:B------:R-:W-:Y:S01]  /*1ca0*/  ISETP.GT.AND P2, PT, R0.reuse, 0x1, PT ;  /* 0x000000010000780c */ /* 0x040fe20003f44270 */
[----:B------:R-:W-:Y:S02]  /*1cb0*/  VIADD R3, R3, 0x1 ;  /* 0x0000000103037836 */ /* 0x000fe40000000000 */
[----:B------:R-:W-:Y:S01]  /*1cc0*/  UISETP.NE.AND UP0, UPT, UR8, 0x3, UPT ;  /* 0x000000030800788c */ /* 0x000fe2000bf05270 */
[----:B------:R-:W-:Y:S02]  /*1cd0*/  VIADD R0, R0, 0xffffffff ;  /* 0xffffffff00007836 */ /* 0x000fe40000000000 */
[C---:B------:R-:W-:Y:S01]  /*1ce0*/  ISETP.NE.AND P1, PT, R3.reuse, 0x3, PT ;  /* 0x000000030300780c */ /* 0x040fe20003f25270 */
[----:B------:R-:W-:Y:S02]  /*1cf0*/  USEL UR4, URZ, 0x1, UP0 ;  /* 0x000000013f047887 */ /* 0x000fe40008000000 */
[----:B------:R-:W-:Y:S01]  /*1d00*/  USEL UR8, UR8, URZ, UP0 ;  /* 0x0000003f08087287 */ /* 0x000fe20008000000 */
[----:B------:R-:W-:-:S03]  /*1d10*/  SEL R3, R3, RZ, P1 ;  /* 0x000000ff03037207 */ /* 0x000fc60000800000 */
[----:B------:R-:W-:Y:S01]  /*1d20*/  LOP3.LUT R6, R6, UR4, RZ, 0x3c, !PT ;  /* 0x0000000406067c12 */ /* 0x000fe2000f8e3cff */
[----:B------:R-:W-:Y:S07]  /*1d30*/  @P2 BRA `(.L_x_32) ;  /* 0xfffffffc00682947 */ /* 0x000fee000383ffff */
.L_x_25:
[----:B------:R-:W1:Y:S01]  /*1d40*/  LDC R0, c[0x0][0x28c] ;  /* 0x0000a300ff007b82 */ /* 0x000e620000000800 */
[----:B------:R-:W-:-:S04]  /*1d50*/  IMAD.U32 R3, RZ, RZ, UR49 ;  /* 0x00000031ff037e24 */ /* 0x000fc8000f8e00ff */
[----:B------:R2:W-:Y:S01]  /*1d60*/  SYNCS.ARRIVE.TRANS64.A1T0 RZ, [R3+UR48], RZ ;  /* 0x000000ff03ff79a7 */ /* 0x0005e20008100030 */
[----:B-1----:R-:W-:-:S13]  /*1d70*/  ISETP.GE.AND P1, PT, R0, 0x1, PT ;  /* 0x000000010000780c */ /* 0x002fda0003f26270 */
[----:B--2---:R-:W-:Y:S05]  /*1d80*/  @!P1 BRA `(.L_x_33) ;  /* 0x0000000000449947 */ /* 0x004fea0003800000 */
[----:B------:R-:W-:Y:S05]  /*1d90*/  @!P0 BRA `(.L_x_34) ;  /* 0x0000000000048947 */ /* 0x000fea0003800000 */
[----:B------:R-:W-:Y:S01]  /*1da0*/  BPT.TRAP 0x1 ;  /* 0x000000040000795c */ /* 0x000fe20000300000 */
.L_x_34:
[----:B------:R-:W-:-:S13]  /*1db0*/  ISETP.NE.AND P0, PT, R57, RZ, PT ;  /* 0x000000ff3900720c */ /* 0x000fda0003f05270 */
[----:B------:R-:W-:-:S05]  /*1dc0*/  VOTEU.ANY UP0, P0 ;  /* 0x00000000003f7886 */ /* 0x000fca0000000100 */
[----:B------:R-:W-:-:S06]  /*1dd0*/  @UP0 UIADD3 UR4, UR39, UR42, URZ ;  /* 0x0000002a27040290 */ /* 0x000fcc000fffe03f */
[----:B------:R-:W-:Y:S02]  /*1de0*/  IMAD.U32 R4, RZ, RZ, UR4 ;  /* 0x00000004ff047e24 */ /* 0x000fe4000f8e00ff */
[----:B------:R-:W-:Y:S02]  /*1df0*/  IMAD.U32 R3, RZ, RZ, UR4 ;  /* 0x00000004ff037e24 */ /* 0x000fe4000f8e00ff */
[----:B------:R-:W-:-:S05]  /*1e00*/  @P0 IMAD.WIDE.U32 R4, R4, -0x55555555, RZ ;  /* 0xaaaaaaab04040825 */ /* 0x000fca00078e00ff */
[----:B------:R-:W-:-:S05]  /*1e10*/  @P0 SHF.R.U32.HI R0, RZ, 0x1, R5 ;  /* 0x00000001ff000819 */ /* 0x000fca0000011605 */
[----:B------:R-:W-:-:S05]  /*1e20*/  @P0 IMAD R0, R0, -0x3, R3 ;  /* 0xfffffffd00000824 */ /* 0x000fca00078e0203 */
[----:B------:R-:W-:-:S05]  /*1e30*/  @P0 LEA R0, R0, UR41, 0x3 ;  /* 0x0000002900000c11 */ /* 0x000fca000f8e18ff */
[----:B------:R-:W-:-:S05]  /*1e40*/  @P0 VIADD R3, R0, 0x18 ;  /* 0x0000001800030836 */ /* 0x000fca0000000000 */
[----:B------:R-:W-:-:S04]  /*1e50*/  @P0 PRMT R3, R56, 0x654, R3 ;  /* 0x0000065438030816 */ /* 0x000fc80000000003 */
[----:B------:R1:W-:Y:S01]  /*1e60*/  @P0 SYNCS.ARRIVE.TRANS64.RED.A1T0 RZ, [R3+URZ], RZ ;  /* 0x000000ff03ff09a7 */ /* 0x0003e2000810043f */
[----:B------:R-:W-:-:S13]  /*1e70*/  ISETP.GT.U32.AND P0, PT, R23, 0x1, PT ;  /* 0x000000011700780c */ /* 0x000fda0003f04070 */
[----:B-1----:R-:W-:Y:S05]  /*1e80*/  @P0 BRA `(.L_x_33) ;  /* 0x0000000000040947 */ /* 0x002fea0003800000 */
[----:B------:R-:W-:Y:S01]  /*1e90*/  BPT.TRAP 0x1 ;  /* 0x000000040000795c */ /* 0x000fe20000300000 */
.L_x_33:
[----:B------:R-:W-:Y:S01]  /*1ea0*/  SHF.L.U32 R0, R70, 0x1f, RZ ;  /* 0x0000001f46007819 */ /* 0x000fe200000006ff */
[----:B------:R-:W-:Y:S01]  /*1eb0*/  UIADD3 UR39, UR39, UR47, URZ ;  /* 0x0000002f27277290 */ /* 0x000fe2000fffe03f */
[----:B0-----:R-:W-:Y:S01]  /*1ec0*/  IMAD.SHL.U32 R13, R19, 0x40, RZ ;  /* 0x00000040130d7824 */ /* 0x001fe200078e00ff */
[----:B------:R-:W-:Y:S01]  /*1ed0*/  UISETP.GE.U32.AND UP1, UPT, UR47, 0x3, UPT ;  /* 0x000000032f00788c */ /* 0x000fe2000bf26070 */
[----:B------:R-:W0:Y:S01]  /*1ee0*/  SYNCS.PHASECHK.TRANS64.TRYWAIT P0, [UR43+0x8], R0 ;  /* 0x00000800ff0075a7 */ /* 0x000e22000800016b */
[----:B------:R-:W-:Y:S01]  /*1ef0*/  UISETP.GT.U32.AND UP0, UPT, UR39, 0x2, UPT ;  /* 0x000000022700788c */ /* 0x000fe2000bf04070 */
[----:B------:R-:W-:Y:S01]  /*1f00*/  SHF.R.S32.HI R11, RZ, 0x1f, R18 ;  /* 0x0000001fff0b7819 */ /* 0x000fe20000011412 */
[----:B------:R-:W-:Y:S02]  /*1f10*/  UIMAD.WIDE.U32 UR4, UR39, -0x55555555, URZ ;  /* 0xaaaaaaab270478a5 */ /* 0x000fe4000f8e003f */
[----:B------:R-:W-:Y:S02]  /*1f20*/  UISETP.LT.U32.AND UP0, UPT, UR47, 0x3, UP0 ;  /* 0x000000032f00788c */ /* 0x000fe40008701070 */
[----:B------:R-:W-:-:S02]  /*1f30*/  USHF.R.U32.HI UR4, URZ, 0x1, UR5 ;  /* 0x000000013f047899 */ /* 0x000fc40008011605 */
[----:B------:R-:W-:Y:S02]  /*1f40*/  USEL UR6, URZ, 0x1, !UP0 ;  /* 0x000000013f067887 */ /* 0x000fe4000c000000 */
[----:B------:R-:W-:Y:S02]  /*1f50*/  UIMAD UR39, UR4, -0x3, UR39 ;  /* 0xfffffffd042778a4 */ /* 0x000fe4000f8e0227 */
[----:B------:R-:W-:-:S04]  /*1f60*/  ULOP3.LUT UR38, UR38, UR6, URZ, 0x3c, !UPT ;  /* 0x0000000626267292 */ /* 0x000fc8000f8e3c3f */
[----:B------:R-:W-:Y:S01]  /*1f70*/  @UP1 ULOP3.LUT UR38, UR38, 0x1, UR4, 0x78, !UPT ;  /* 0x0000000126261892 */ /* 0x000fe2000f8e7804 */
[----:B0-----:R-:W-:Y:S11]  /*1f80*/  @!P0 BRA `(.L_x_35) ;  /* 0x0000003400448947 */ /* 0x001ff60003800000 */
.L_x_128:
[----:B0-----:R-:W-:Y:S01]  /*1f90*/  IMAD.SHL.U32 R3, R22, 0x40, RZ ;  /* 0x0000004016037824 */ /* 0x001fe200078e00ff */
[----:B------:R-:W-:Y:S01]  /*1fa0*/  ULDC UR6, c[0x0][0x284] ;  /* 0x0000a10000067ab9 */ /* 0x000fe20000000800 */
[----:B------:R-:W-:Y:S01]  /*1fb0*/  ULDC.64 UR4, c[0x0][0x5d0] ;  /* 0x0001740000047ab9 */ /* 0x000fe20000000a00 */
[----:B------:R-:W-:Y:S01]  /*1fc0*/  SHF.R.S32.HI R10, RZ, 0x1f, R13 ;  /* 0x0000001fff0a7819 */ /* 0x000fe2000001140d */
[----:B------:R-:W-:Y:S01]  /*1fd0*/  IMAD R7, R11, UR4, RZ ;  /* 0x000000040b077c24 */ /* 0x000fe2000f8e02ff */
[----:B------:R-:W-:Y:S01]  /*1fe0*/  ISETP.GE.AND P0, PT, R3, UR6, PT ;  /* 0x0000000603007c0c */ /* 0x000fe2000bf06270 */
[C---:B------:R-:W-:Y:S01]  /*1ff0*/  IMAD.WIDE.U32 R4, R18.reuse, UR4, R62 ;  /* 0x0000000412047c25 */ /* 0x040fe2000f8e003e */
[----:B------:R-:W-:Y:S02]  /*2000*/  ULDC UR4, c[0x0][0x288] ;  /* 0x0000a20000047ab9 */ /* 0x000fe40000000800 */
[C---:B------:R-:W-:Y:S01]  /*2010*/  ISETP.GE.OR P0, PT, R13.reuse, UR4, P0 ;  /* 0x000000040d007c0c */ /* 0x040fe20008706670 */
[----:B------:R-:W-:Y:S01]  /*2020*/  IMAD R7, R18, UR5, R7 ;  /* 0x0000000512077c24 */ /* 0x000fe2000f8e0207 */
[----:B------:R-:W-:-:S04]  /*2030*/  IADD3 R4, P1, R13, R4, RZ ;  /* 0x000000040d047210 */ /* 0x000fc80007f3e0ff */
[----:B------:R-:W-:-:S07]  /*2040*/  IADD3.X R5, R10, R5, R7, P1, !PT ;  /* 0x000000050a057210 */ /* 0x000fce0000ffe407 */
[----:B------:R-:W-:Y:S05]  /*2050*/  @P0 BRA `(.L_x_36) ;  /* 0x0000001c001c0947 */ /* 0x000fea0003800000 */
[----:B------:R-:W0:Y:S01]  /*2060*/  LDC.64 R8, c[0x0][0x5c8] ;  /* 0x00017200ff087b82 */ /* 0x000e220000000a00 */
[----:B------:R-:W-:Y:S01]  /*2070*/  IMAD.WIDE R14, R22, 0x40, R60 ;  /* 0x00000040160e7825 */ /* 0x000fe200078e023c */
[----:B------:R-:W-:Y:S01]  /*2080*/  ULDC.64 UR4, c[0x0][0x5c0] ;  /* 0x0001700000047ab9 */ /* 0x000fe20000000a00 */
[----:B------:R-:W-:Y:S02]  /*2090*/  BSSY B0, `(.L_x_36) ;  /* 0x00001c3000007945 */ /* 0x000fe40003800000 */
[----:B------:R-:W-:Y:S02]  /*20a0*/  IMAD.IADD R22, R68, 0x1, -R3 ;  /* 0x0000000144167824 */ /* 0x000fe400078e0a03 */
[----:B------:R-:W-:Y:S02]  /*20b0*/  IMAD.IADD R71, R65, 0x1, -R13 ;  /* 0x0000000141477824 */ /* 0x000fe400078e0a0d */
[-C--:B0-----:R-:W-:Y:S02]  /*20c0*/  IMAD R0, R15, R8.reuse, RZ ;  /* 0x000000080f007224 */ /* 0x081fe400078e02ff */
[----:B------:R-:W-:-:S04]  /*20d0*/  IMAD.WIDE.U32 R4, R14, R8, R4 ;  /* 0x000000080e047225 */ /* 0x000fc800078e0004 */
[----:B------:R-:W-:Y:S01]  /*20e0*/  IMAD R7, R14, R9, R0 ;  /* 0x000000090e077224 */ /* 0x000fe200078e0200 */
[----:B------:R-:W-:-:S03]  /*20f0*/  IADD3 R6, P0, R4, UR4, RZ ;  /* 0x0000000404067c10 */ /* 0x000fc6000ff1e0ff */
[----:B------:R-:W-:Y:S01]  /*2100*/  IMAD.IADD R7, R5, 0x1, R7 ;  /* 0x0000000105077824 */ /* 0x000fe200078e0207 */
[----:B------:R-:W-:-:S04]  /*2110*/  LEA R4, P1, R8, R6, 0x3 ;  /* 0x0000000608047211 */ /* 0x000fc800078218ff */
[----:B------:R-:W-:Y:S02]  /*2120*/  IADD3.X R7, R7, UR5, RZ, P0, !PT ;  /* 0x0000000507077c10 */ /* 0x000fe400087fe4ff */
[----:B-----5:R-:W-:Y:S02]  /*2130*/  ISETP.NE.AND P0, PT, R59, RZ, PT ;  /* 0x000000ff3b00720c */ /* 0x020fe40003f05270 */
[----:B------:R-:W-:-:S11]  /*2140*/  LEA.HI.X R5, R8, R7, R9, 0x3, P1 ;  /* 0x0000000708057211 */ /* 0x000fd600008f1c09 */
[----:B------:R-:W-:Y:S05]  /*2150*/  @!P0 BRA `(.L_x_37) ;  /* 0x0000001400188947 */ /* 0x000fea0003800000 */
[----:B------:R-:W0:Y:S01]  /*2160*/  LDC.64 R20, c[0x0][0x5b0] ;  /* 0x00016c00ff147b82 */ /* 0x000e220000000a00 */
[----:B------:R-:W-:Y:S01]  /*2170*/  ULDC.64 UR4, c[0x0][0x5b8] ;  /* 0x00016e0000047ab9 */ /* 0x000fe20000000a00 */
[----:B------:R-:W-:Y:S01]  /*2180*/  ISETP.GE.AND P3, PT, R71, 0x1, PT ;  /* 0x000000014700780c */ /* 0x000fe20003f66270 */
[----:B------:R-:W-:Y:S01]  /*2190*/  IMAD.WIDE.U32 R8, R18, UR4, R62 ;  /* 0x0000000412087c25 */ /* 0x000fe2000f8e003e */
[----:B------:R-:W-:Y:S02]  /*21a0*/  BSSY B1, `(.L_x_38) ;  /* 0x000000e000017945 */ /* 0x000fe40003800000 */
[----:B------:R-:W-:Y:S01]  /*21b0*/  ISETP.LT.OR P1, PT, R22, 0x1, !P3 ;  /* 0x000000011600780c */ /* 0x000fe20005f21670 */
[----:B------:R-:W-:Y:S01]  /*21c0*/  IMAD R3, R11, UR4, RZ ;  /* 0x000000040b037c24 */ /* 0x000fe2000f8e02ff */
[----:B------:R-:W1:Y:S01]  /*21d0*/  LDC.64 R72, c[0x0][0x5a8] ;  /* 0x00016a00ff487b82 */ /* 0x000e620000000a00 */
[----:B------:R-:W-:Y:S02]  /*21e0*/  IADD3 R12, P0, R13, R8, RZ ;  /* 0x000000080d0c7210 */ /* 0x000fe40007f1e0ff */
[----:B------:R-:W-:-:S05]  /*21f0*/  IMAD R3, R18, UR5, R3 ;  /* 0x0000000512037c24 */ /* 0x000fca000f8e0203 */
[----:B------:R-:W-:Y:S01]  /*2200*/  IADD3.X R13, R10, R9, R3, P0, !PT ;  /* 0x000000090a0d7210 */ /* 0x000fe200007fe403 */
[-C--:B0-----:R-:W-:Y:S02]  /*2210*/  IMAD R0, R15, R20.reuse, RZ ;  /* 0x000000140f007224 */ /* 0x081fe400078e02ff */
[----:B------:R-:W-:-:S04]  /*2220*/  IMAD.WIDE.U32 R8, R14, R20, R12 ;  /* 0x000000140e087225 */ /* 0x000fc800078e000c */
[----:B------:R-:W-:Y:S01]  /*2230*/  IMAD R19, R14, R21, R0 ;  /* 0x000000150e137224 */ /* 0x000fe200078e0200 */
[----:B-1----:R-:W-:-:S04]  /*2240*/  IADD3 R8, P0, R8, R72, RZ ;  /* 0x0000004808087210 */ /* 0x002fc80007f1e0ff */
[----:B------:R-:W-:Y:S01]  /*2250*/  IADD3.X R9, R73, R9, R19, P0, !PT ;  /* 0x0000000949097210 */ /* 0x000fe200007fe413 */
[----:B------:R-:W-:Y:S08]  /*2260*/  @P1 BRA `(.L_x_39) ;  /* 0x0000000000041947 */ /* 0x000ff00003800000 */
[----:B------:R0:W5:Y:S02]  /*2270*/  LDG.E.U8 R69, desc[UR36][R8.64] ;  /* 0x0000002408457981 */ /* 0x000164000c1e1100 */
.L_x_39:
[----:B------:R-:W-:Y:S05]  /*2280*/  BSYNC B1 ;  /* 0x0000000000017941 */ /* 0x000fea0003800000 */
.L_x_38:
[----:B-----5:R-:W-:Y:S01]  /*2290*/  LOP3.LUT R0, R69, 0xffff, RZ, 0xc0, !PT ;  /* 0x0000ffff45007812 */ /* 0x020fe200078ec0ff */
[----:B------:R-:W-:Y:S01]  /*22a0*/  IMAD.SHL.U32 R10, R20, 0x8, RZ ;  /* 0x00000008140a7824 */ /* 0x000fe200078e00ff */
[----:B------:R-:W-:Y:S01]  /*22b0*/  ISETP.GE.AND P2, PT, R71, 0x2, PT ;  /* 0x000000024700780c */ /* 0x000fe20003f46270 */
[----:B------:R-:W-:Y:S01]  /*22c0*/  BSSY B1, `(.L_x_40) ;  /* 0x000000e000017945 */ /* 0x000fe20003800000 */
[----:B------:R-:W-:Y:S02]  /*22d0*/  PRMT R0, R0, 0x8880, RZ ;  /* 0x0000888000007816 */ /* 0x000fe400000000ff */
[----:B------:R-:W-:Y:S02]  /*22e0*/  ISETP.LT.OR P0, PT, R22, 0x1, !P2 ;  /* 0x000000011600780c */ /* 0x000fe40005701670 */
[----:B------:R-:W-:Y:S01]  /*22f0*/  SHF.L.U64.HI R11, R20, 0x3, R21 ;  /* 0x00000003140b7819 */ /* 0x000fe20000010215 */
[----:B------:R-:W-:-:S04]  /*2300*/  IMAD R3, R0, R59, RZ ;  /* 0x0000003b00037224 */ /* 0x000fc800078e02ff */
[----:B------:R-:W-:Y:S02]  /*2310*/  @!P1 IMAD R15, R24, R58, R3 ;  /* 0x0000003a180f9224 */ /* 0x000fe400078e0203 */
[----:B------:R-:W-:-:S03]  /*2320*/  IMAD.WIDE.U32 R10, R14, R20, R10 ;  /* 0x000000140e0a7225 */ /* 0x000fc600078e000a */
[----:B------:R1:W-:Y:S01]  /*2330*/  @!P1 STG.E.U8 desc[UR36][R6.64], R15 ;  /* 0x0000000f06009986 */ /* 0x0003e2000c101124 */
[----:B------:R-:W-:Y:S01]  /*2340*/  IMAD.IADD R14, R19, 0x1, R11 ;  /* 0x00000001130e7824 */ /* 0x000fe200078e020b */
[----:B------:R-:W-:Y:S01]  /*2350*/  IADD3 R10, P4, P5, R12, R72, R10 ;  /* 0x000000480c0a7210 */ /* 0x000fe20007d9e00a */
[----:B------:R-:W-:-:S12]  /*2360*/  @P0 BRA `(.L_x_41) ;  /* 0x00000000000c0947 */ /* 0x000fd80003800000 */
[----:B------:R-:W2:Y:S02]  /*2370*/  LDG.E.U8 R69, desc[UR36][R8.64+0x1] ;  /* 0x0000012408457981 */ /* 0x000ea4000c1e1100 */
[----:B--2---:R-:W-:-:S05]  /*2380*/  PRMT R0, R69, 0x8880, RZ ;  /* 0x0000888045007816 */ /* 0x004fca00000000ff */
[----:B------:R-:W-:-:S07]  /*2390*/  IMAD R3, R0, R59, RZ ;  /* 0x0000003b00037224 */ /* 0x000fce00078e02ff */
.L_x_41:
[----:B------:R-:W-:Y:S05]  /*23a0*/  BSYNC B1 ;  /* 0x0000000000017941 */ /* 0x000fea0003800000 */
.L_x_40:
[C---:B------:R-:W-:Y:S01]  /*23b0*/  ISETP.LT.OR P3, PT, R22.reuse, 0x9, !P3 ;  /* 0x000000091600780c */ /* 0x040fe20005f61670 */
[----:B------:R-:W-:Y:S01]  /*23c0*/  @!P0 IMAD R25, R25, R58, R3 ;  /* 0x0000003a19198224 */ /* 0x000fe200078e0203 */
[----:B------:R-:W-:Y:S01]  /*23d0*/  ISETP.GE.AND P1, PT, R71, 0x9, PT ;  /* 0x000000094700780c */ /* 0x000fe20003f26270 */
[----:B------:R-:W-:Y:S01]  /*23e0*/  BSSY B1, `(.L_x_42) ;  /* 0x000000b000017945 */ /* 0x000fe20003800000 */
[----:B------:R-:W-:Y:S02]  /*23f0*/  IADD3.X R11, R13, R73, R14, P4, P5 ;  /* 0x000000490d0b7210 */ /* 0x000fe400027ea40e */
[----:B------:R2:W-:Y:S01]  /*2400*/  @!P0 STG.E.U8 desc[UR36][R6.64+0x1], R25 ;  /* 0x0000011906008986 */ /* 0x0005e2000c101124 */
[----:B------:R-:W-:Y:S02]  /*2410*/  ISETP.GE.AND P0, PT, R71, 0xa, PT ;  /* 0x0000000a4700780c */ /* 0x000fe40003f06270 */
[C---:B------:R-:W-:Y:S02]  /*2420*/  ISETP.LT.OR P2, PT, R22.reuse, 0x9, !P2 ;  /* 0x000000091600780c */ /* 0x040fe40005741670 */
[----:B------:R-:W-:-:S02]  /*2430*/  ISETP.LT.OR P5, PT, R22, 0x1, !P1 ;  /* 0x000000011600780c */ /* 0x000fc40004fa1670 */
[----:B------:R-:W-:Y:S01]  /*2440*/  ISETP.LT.OR P4, PT, R22, 0x1, !P0 ;  /* 0x000000011600780c */ /* 0x000fe20004781670 */
[----:B------:R-:W-:-:S12]  /*2450*/  @P3 BRA `(.L_x_43) ;  /* 0x00000000000c3947 */ /* 0x000fd80003800000 */
[----:B------:R-:W3:Y:S02]  /*2460*/  LDG.E.U8 R69, desc[UR36][R10.64] ;  /* 0x000000240a457981 */ /* 0x000ee4000c1e1100 */
[----:B---3--:R-:W-:-:S05]  /*2470*/  PRMT R0, R69, 0x8880, RZ ;  /* 0x0000888045007816 */ /* 0x008fca00000000ff */
[----:B------:R-:W-:-:S07]  /*2480*/  IMAD R3, R0, R59, RZ ;  /* 0x0000003b00037224 */ /* 0x000fce00078e02ff */
.L_x_43:
[----:B------:R-:W-:Y:S05]  /*2490*/  BSYNC B1 ;  /* 0x0000000000017941 */ /* 0x000fea0003800000 */
.L_x_42:
[----:B------:R-:W-:Y:S01]  /*24a0*/  @!P3 IMAD R13, R26, R58, R3 ;  /* 0x0000003a1a0db224 */ /* 0x000fe200078e0203 */
[----:B------:R-:W-:Y:S04]  /*24b0*/  BSSY B1, `(.L_x_44) ;  /* 0x0000006000017945 */ /* 0x000fe80003800000 */
[----:B------:R3:W-:Y:S01]  /*24c0*/  @!P3 STG.E.U8 desc[UR36][R4.64], R13 ;  /* 0x0000000d0400b986 */ /* 0x0007e2000c101124 */
[----:B------:R-:W-:Y:S05]  /*24d0*/  @P2 BRA `(.L_x_45) ;  /* 0x00000000000c2947 */ /* 0x000fea0003800000 */
[----:B------:R-:W4:Y:S02]  /*24e0*/  LDG.E.U8 R69, desc[UR36][R10.64+0x1] ;  /* 0x000001240a457981 */ /* 0x000f24000c1e1100 */
[----:B----4-:R-:W-:-:S05]  /*24f0*/  PRMT R0, R69, 0x8880, RZ ;  /* 0x0000888045007816 */ /* 0x010fca00000000ff */
[----:B------:R-:W-:-:S07]  /*2500*/  IMAD R3, R0, R59, RZ ;  /* 0x0000003b00037224 */ /* 0x000fce00078e02ff */
.L_x_45:
[----:B------:R-:W-:Y:S05]  /*2510*/  BSYNC B1 ;  /* 0x0000000000017941 */ /* 0x000fea0003800000 */
.L_x_44:
[----:B------:R-:W-:Y:S01]  /*2520*/  @!P2 IMAD R27, R27, R58, R3 ;  /* 0x0000003a1b1ba224 */ /* 0x000fe200078e0203 */
[----:B------:R-:W-:Y:S04]  /*2530*/  BSSY B1, `(.L_x_46) ;  /* 0x0000006000017945 */ /* 0x000fe80003800000 */
[----:B------:R4:W-:Y:S01]  /*2540*/  @!P2 STG.E.U8 desc[UR36][R4.64+0x1], R27 ;  /* 0x0000011b0400a986 */ /* 0x0009e2000c101124 */
[----:B------:R-:W-:Y:S05]  /*2550*/  @P5 BRA `(.L_x_47) ;  /* 0x00000000000c5947 */ /* 0x000fea0003800000 */
[----:B------:R-:W5:Y:S02]  /*2560*/  LDG.E.U8 R69, desc[UR36][R8.64+0x8] ;  /* 0x0000082408457981 */ /* 0x000f64000c1e1100 */
[----:B-----5:R-:W-:-:S05]  /*2570*/  PRMT R0, R69, 0x8880, RZ ;  /* 0x0000888045007816 */ /* 0x020fca00000000ff */
[----:B------:R-:W-:-:S07]  /*2580*/  IMAD R3, R0, R59, RZ ;  /* 0x0000003b00037224 */ /* 0x000fce00078e02ff */
.L_x_47:
[----:B------:R-:W-:Y:S05]  /*2590*/  BSYNC B1 ;  /* 0x0000000000017941 */ /* 0x000fea0003800000 */
.L_x_46:
[----:B---3--:R-:W-:Y:S01]  /*25a0*/  @!P5 IMAD R13, R28, R58, R3 ;  /* 0x0000003a1c0dd224 */ /* 0x008fe200078e0203 */
[----:B------:R-:W-:Y:S04]  /*25b0*/  BSSY B1, `(.L_x_48) ;  /* 0x0000006000017945 */ /* 0x000fe80003800000 */
[----:B------:R3:W-:Y:S01]  /*25c0*/  @!P5 STG.E.U8 desc[UR36][R6.64+0x8], R13 ;  /* 0x0000080d0600d986 */ /* 0x0007e2000c101124 */
[----:B------:R-:W-:Y:S05]  /*25d0*/  @P4 BRA `(.L_x_49) ;  /* 0x00000000000c4947 */ /* 0x000fea0003800000 */
[----:B------:R-:W5:Y:S02]  /*25e0*/  LDG.E.U8 R69, desc[UR36][R8.64+0x9] ;  /* 0x0000092408457981 */ /* 0x000f64000c1e1100 */
[----:B-----5:R-:W-:-:S05]  /*25f0*/  PRMT R0, R69, 0x8880, RZ ;  /* 0x0000888045007816 */ /* 0x020fca00000000ff */
[----:B------:R-:W-:-:S07]  /*2600*/  IMAD R3, R0, R59, RZ ;  /* 0x0000003b00037224 */ /* 0x000fce00078e02ff */
.L_x_49:
[----:B------:R-:W-:Y:S05]  /*2610*/  BSYNC B1 ;  /* 0x0000000000017941 */ /* 0x000fea0003800000 */
.L_x_48:
[C---:B------:R-:W-:Y:S01]  /*2620*/  ISETP.LT.OR P1, PT, R22.reuse, 0x9, !P1 ;  /* 0x000000091600780c */ /* 0x040fe20004f21670 */
[----:B------:R-:W-:Y:S01]  /*2630*/  @!P4 IMAD R29, R29, R58, R3 ;  /* 0x0000003a1d1dc224 */ /* 0x000fe200078e0203 */
[C---:B------:R-:W-:Y:S01]  /*2640*/  ISETP.GE.AND P3, PT, R71.reuse, 0x11, PT ;  /* 0x000000114700780c */ /* 0x040fe20003f66270 */
[----:B------:R-:W-:Y:S01]  /*2650*/  BSSY B1, `(.L_x_50) ;  /* 0x000000a000017945 */ /* 0x000fe20003800000 */
[----:B------:R-:W-:Y:S02]  /*2660*/  ISETP.GE.AND P2, PT, R71, 0x12, PT ;  /* 0x000000124700780c */ /* 0x000fe40003f46270 */
[----:B------:R0:W-:Y:S01]  /*2670*/  @!P4 STG.E.U8 desc[UR36][R6.64+0x9], R29 ;  /* 0x0000091d0600c986 */ /* 0x0001e2000c101124 */
[C---:B------:R-:W-:Y:S02]  /*2680*/  ISETP.LT.OR P0, PT, R22.reuse, 0x9, !P0 ;  /* 0x000000091600780c */ /* 0x040fe40004701670 */
[C---:B------:R-:W-:Y:S02]  /*2690*/  ISETP.LT.OR P5, PT, R22.reuse, 0x1, !P3 ;  /* 0x000000011600780c */ /* 0x040fe40005fa1670 */
[----:B------:R-:W-:-:S02]  /*26a0*/  ISETP.LT.OR P4, PT, R22, 0x1, !P2 ;  /* 0x000000011600780c */ /* 0x000fc40005781670 */
[----:B------:R-:W-:Y:S11]  /*26b0*/  @P1 BRA `(.L_x_51) ;  /* 0x00000000000c1947 */ /* 0x000ff60003800000 */
[----:B------:R-:W5:Y:S02]  /*26c0*/  LDG.E.U8 R69, desc[UR36][R10.64+0x8] ;  /* 0x000008240a457981 */ /* 0x000f64000c1e1100 */
[----:B-----5:R-:W-:-:S05]  /*26d0*/  PRMT R0, R69, 0x8880, RZ ;  /* 0x0000888045007816 */ /* 0x020fca00000000ff */
[----:B------:R-:W-:-:S07]  /*26e0*/  IMAD R3, R0, R59, RZ ;  /* 0x0000003b00037224 */ /* 0x000fce00078e02ff */
.L_x_51:
[----:B------:R-:W-:Y:S05]  /*26f0*/  BSYNC B1 ;  /* 0x0000000000017941 */ /* 0x000fea0003800000 */
.L_x_50:
[----:B---3--:R-:W-:Y:S01]  /*2700*/  @!P1 IMAD R13, R30, R58, R3 ;  /* 0x0000003a1e0d9224 */ /* 0x008fe200078e0203 */
[----:B------:R-:W-:Y:S04]  /*2710*/  BSSY B1, `(.L_x_52) ;  /* 0x0000006000017945 */ /* 0x000fe80003800000 */
[----:B------:R3:W-:Y:S01]  /*2720*/  @!P1 STG.E.U8 desc[UR36][R4.64+0x8], R13 ;  /* 0x0000080d04009986 */ /* 0x0007e2000c101124 */
[----:B------:R-:W-:Y:S05]  /*2730*/  @P0 BRA `(.L_x_53) ;  /* 0x00000000000c0947 */ /* 0x000fea0003800000 */
[----:B------:R-:W5:Y:S02]  /*2740*/  LDG.E.U8 R69, desc[UR36][R10.64+0x9] ;  /* 0x000009240a457981 */ /* 0x000f64000c1e1100 */
[----:B-----5:R-:W-:-:S05]  /*2750*/  PRMT R0, R69, 0x8880, RZ ;  /* 0x0000888045007816 */ /* 0x020fca00000000ff */
[----:B------:R-:W-:-:S07]  /*2760*/  IMAD R3, R0, R59, RZ ;  /* 0x0000003b00037224 */ /* 0x000fce00078e02ff */
.L_x_53:
[----:B------:R-:W-:Y:S05]  /*2770*/  BSYNC B1 ;  /* 0x0000000000017941 */ /* 0x000fea0003800000 */
.L_x_52:
[----:B------:R-:W-:Y:S01]  /*2780*/  @!P0 IMAD R31, R31, R58, R3 ;  /* 0x0000003a1f1f8224 */ /* 0x000fe200078e0203 */
[----:B------:R-:W-:Y:S04]  /*2790*/  BSSY B1, `(.L_x_54) ;  /* 0x0000006000017945 */ /* 0x000fe80003800000 */
[----:B------:R0:W-:Y:S01]  /*27a0*/  @!P0 STG.E.U8 desc[UR36][R4.64+0x9], R31 ;  /* 0x0000091f04008986 */ /* 0x0001e2000c101124 */
[----:B------:R-:W-:Y:S05]  /*27b0*/  @P5 BRA `(.L_x_55) ;  /* 0x00000000000c5947 */ /* 0x000fea0003800000 */
[----:B------:R-:W5:Y:S02]  /*27c0*/  LDG.E.U8 R69, desc[UR36][R8.64+0x10] ;  /* 0x0000102408457981 */ /* 0x000f64000c1e1100 */
[----:B-----5:R-:W-:-:S05]  /*27d0*/  PRMT R0, R69, 0x8880, RZ ;  /* 0x0000888045007816 */ /* 0x020fca00000000ff */
[----:B------:R-:W-:-:S07]  /*27e0*/  IMAD R3, R0, R59, RZ ;  /* 0x0000003b00037224 */ /* 0x000fce00078e02ff */
.L_x_55:
[----:B------:R-:W-:Y:S05]  /*27f0*/  BSYNC B1 ;  /* 0x0000000000017941 */ /* 0x000fea0003800000 */
.L_x_54:
[----:B---3--:R-:W-:Y:S01]  /*2800*/  @!P5 IMAD R13, R32, R58, R3 ;  /* 0x0000003a200dd224 */ /* 0x008fe200078e0203 */
[----:B------:R-:W-:Y:S04]  /*2810*/  BSSY B1, `(.L_x_56) ;  /* 0x0000006000017945 */ /* 0x000fe80003800000 */
[----:B------:R3:W-:Y:S01]  /*2820*/  @!P5 STG.E.U8 desc[UR36][R6.64+0x10], R13 ;  /* 0x0000100d0600d986 */ /* 0x0007e2000c101124 */
[----:B------:R-:W-:Y:S05]  /*2830*/  @P4 BRA `(.L_x_57) ;  /* 0x00000000000c4947 */ /* 0x000fea0003800000 */
[----:B------:R-:W5:Y:S02]  /*2840*/  LDG.E.U8 R69, desc[UR36][R8.64+0x11] ;  /* 0x0000112408457981 */ /* 0x000f64000c1e1100 */
[----:B-----5:R-:W-:-:S05]  /*2850*/  PRMT R0, R69, 0x8880, RZ ;  /* 0x0000888045007816 */ /* 0x020fca00000000ff */
[----:B------:R-:W-:-:S07]  /*2860*/  IMAD R3, R0, R59, RZ ;  /* 0x0000003b00037224 */ /* 0x000fce00078e02ff */
.L_x_57:
[----:B------:R-:W-:Y:S05]  /*2870*/  BSYNC B1 ;  /* 0x0000000000017941 */ /* 0x000fea0003800000 */
.L_x_56:
        /* <DEDUP_REMOVED lines=13> */
.L_x_59:
[----:B------:R-:W-:Y:S05]  /*2950*/  BSYNC B1 ;  /* 0x0000000000017941 */ /* 0x000fea0003800000 */
.L_x_58:
[----:B---3--:R-:W-:Y:S01]  /*2960*/  @!P3 IMAD R13, R34, R58, R3 ;  /* 0x0000003a220db224 */ /* 0x008fe200078e0203 */
[----:B------:R-:W-:Y:S04]  /*2970*/  BSSY B1, `(.L_x_60) ;  /* 0x0000006000017945 */ /* 0x000fe80003800000 */
[----:B------:R3:W-:Y:S01]  /*2980*/  @!P3 STG.E.U8 desc[UR36][R4.64+0x10], R13 ;  /* 0x0000100d0400b986 */ /* 0x0007e2000c101124 */
[----:B------:R-:W-:Y:S05]  /*2990*/  @P2 BRA `(.L_x_61) ;  /* 0x00000000000c2947 */ /* 0x000fea0003800000 */
[----:B------:R-:W5:Y:S02]  /*29a0*/  LDG.E.U8 R69, desc[UR36][R10.64+0x11] ;  /* 0x000011240a457981 */ /* 0x000f64000c1e1100 */
[----:B-----5:R-:W-:-:S05]  /*29b0*/  PRMT R0, R69, 0x8880, RZ ;  /* 0x0000888045007816 */ /* 0x020fca00000000ff */
[----:B------:R-:W-:-:S07]  /*29c0*/  IMAD R3, R0, R59, RZ ;  /* 0x0000003b00037224 */ /* 0x000fce00078e02ff */
.L_x_61:
[----:B------:R-:W-:Y:S05]  /*29d0*/  BSYNC B1 ;  /* 0x0000000000017941 */ /* 0x000fea0003800000 */
.L_x_60:
[----:B------:R-:W-:Y:S01]  /*29e0*/  @!P2 IMAD R35, R35, R58, R3 ;  /* 0x0000003a2323a224 */ /* 0x000fe200078e0203 */
[----:B------:R-:W-:Y:S04]  /*29f0*/  BSSY B1, `(.L_x_62) ;  /* 0x0000006000017945 */ /* 0x000fe80003800000 */
[----:B------:R0:W-:Y:S01]  /*2a00*/  @!P2 STG.E.U8 desc[UR36][R4.64+0x11], R35 ;  /* 0x000011230400a986 */ /* 0x0001e2000c101124 */
[----:B------:R-:W-:Y:S05]  /*2a10*/  @P5 BRA `(.L_x_63) ;  /* 0x00000000000c5947 */ /* 0x000fea0003800000 */
[----:B------:R-:W5:Y:S02]  /*2a20*/  LDG.E.U8 R69, desc[UR36][R8.64+0x18] ;  /* 0x0000182408457981 */ /* 0x000f64000c1e1100 */
[----:B-----5:R-:W-:-:S05]  /*2a30*/  PRMT R0, R69, 0x8880, RZ ;  /* 0x0000888045007816 */ /* 0x020fca00000000ff */
[----:B------:R-:W-:-:S07]  /*2a40*/  IMAD R3, R0, R59, RZ ;  /* 0x0000003b00037224 */ /* 0x000fce00078e02ff */
.L_x_63:
[----:B------:R-:W-:Y:S05]  /*2a50*/  BSYNC B1 ;  /* 0x0000000000017941 */ /* 0x000fea0003800000 */
.L_x_62:
[----:B---3--:R-:W-:Y:S01]  /*2a60*/  @!P5 IMAD R13, R36, R58, R3 ;  /* 0x0000003a240dd224 */ /* 0x008fe200078e0203 */
[----:B------:R-:W-:Y:S04]  /*2a70*/  BSSY B1, `(.L_x_64) ;  /* 0x0000006000017945 */ /* 0x000fe80003800000 */
[----:B------:R3:W-:Y:S01]  /*2a80*/  @!P5 STG.E.U8 desc[UR36][R6.64+0x18], R13 ;  /* 0x0000180d0600d986 */ /* 0x0007e2000c101124 */
[----:B------:R-:W-:Y:S05]  /*2a90*/  @P4 BRA `(.L_x_65) ;  /* 0x00000000000c4947 */ /* 0x000fea0003800000 */
[----:B------:R-:W5:Y:S02]  /*2aa0*/  LDG.E.U8 R69, desc[UR36][R8.64+0x19] ;  /* 0x0000192408457981 */ /* 0x000f64000c1e1100 */
[----:B-----5:R-:W-:-:S05]  /*2ab0*/  PRMT R0, R69, 0x8880, RZ ;  /* 0x0000888045007816 */ /* 0x020fca00000000ff */
[----:B------:R-:W-:-:S07]  /*2ac0*/  IMAD R3, R0, R59, RZ ;  /* 0x0000003b00037224 */ /* 0x000fce00078e02ff */
.L_x_65:
[----:B------:R-:W-:Y:S05]  /*2ad0*/  BSYNC B1 ;  /* 0x0000000000017941 */ /* 0x000fea0003800000 */
.L_x_64:
        /* <DEDUP_REMOVED lines=13> */
.L_x_67:
[----:B------:R-:W-:Y:S05]  /*2bb0*/  BSYNC B1 ;  /* 0x0000000000017941 */ /* 0x000fea0003800000 */
.L_x_66:
[----:B---3--:R-:W-:Y:S01]  /*2bc0*/  @!P1 IMAD R13, R38, R58, R3 ;  /* 0x0000003a260d9224 */ /* 0x008fe200078e0203 */
[----:B------:R-:W-:Y:S04]  /*2bd0*/  BSSY B1, `(.L_x_68) ;  /* 0x0000006000017945 */ /* 0x000fe80003800000 */
[----:B------:R3:W-:Y:S01]  /*2be0*/  @!P1 STG.E.U8 desc[UR36][R4.64+0x18], R13 ;  /* 0x0000180d04009986 */ /* 0x0007e2000c101124 */
[----:B------:R-:W-:Y:S05]  /*2bf0*/  @P4 BRA `(.L_x_69) ;  /* 0x00000000000c4947 */ /* 0x000fea0003800000 */
[----:B------:R-:W5:Y:S02]  /*2c00*/  LDG.E.U8 R69, desc[UR36][R10.64+0x19] ;  /* 0x000019240a457981 */ /* 0x000f64000c1e1100 */
[----:B-----5:R-:W-:-:S05]  /*2c10*/  PRMT R0, R69, 0x8880, RZ ;  /* 0x0000888045007816 */ /* 0x020fca00000000ff */
[----:B------:R-:W-:-:S07]  /*2c20*/  IMAD R3, R0, R59, RZ ;  /* 0x0000003b00037224 */ /* 0x000fce00078e02ff */
.L_x_69:
[----:B------:R-:W-:Y:S05]  /*2c30*/  BSYNC B1 ;  /* 0x0000000000017941 */ /* 0x000fea0003800000 */
.L_x_68:
[----:B------:R-:W-:Y:S01]  /*2c40*/  @!P4 IMAD R39, R39, R58, R3 ;  /* 0x0000003a2727c224 */ /* 0x000fe200078e0203 */
[----:B------:R-:W-:Y:S04]  /*2c50*/  BSSY B1, `(.L_x_70) ;  /* 0x0000006000017945 */ /* 0x000fe80003800000 */
[----:B------:R0:W-:Y:S01]  /*2c60*/  @!P4 STG.E.U8 desc[UR36][R4.64+0x19], R39 ;  /* 0x000019270400c986 */ /* 0x0001e2000c101124 */
[----:B------:R-:W-:Y:S05]  /*2c70*/  @P5 BRA `(.L_x_71) ;  /* 0x00000000000c5947 */ /* 0x000fea0003800000 */
[----:B------:R-:W5:Y:S02]  /*2c80*/  LDG.E.U8 R69, desc[UR36][R8.64+0x20] ;  /* 0x0000202408457981 */ /* 0x000f64000c1e1100 */
[----:B-----5:R-:W-:-:S05]  /*2c90*/  PRMT R0, R69, 0x8880, RZ ;  /* 0x0000888045007816 */ /* 0x020fca00000000ff */
[----:B------:R-:W-:-:S07]  /*2ca0*/  IMAD R3, R0, R59, RZ ;  /* 0x0000003b00037224 */ /* 0x000fce00078e02ff */
.L_x_71:
[----:B------:R-:W-:Y:S05]  /*2cb0*/  BSYNC B1 ;  /* 0x0000000000017941 */ /* 0x000fea0003800000 */
.L_x_70:
[----:B---3--:R-:W-:Y:S01]  /*2cc0*/  @!P5 IMAD R13, R40, R58, R3 ;  /* 0x0000003a280dd224 */ /* 0x008fe200078e0203 */
[----:B------:R-:W-:Y:S04]  /*2cd0*/  BSSY B1, `(.L_x_72) ;  /* 0x0000006000017945 */ /* 0x000fe80003800000 */
[----:B------:R3:W-:Y:S01]  /*2ce0*/  @!P5 STG.E.U8 desc[UR36][R6.64+0x20], R13 ;  /* 0x0000200d0600d986 */ /* 0x0007e2000c101124 */
[----:B------:R-:W-:Y:S05]  /*2cf0*/  @P0 BRA `(.L_x_73) ;  /* 0x00000000000c0947 */ /* 0x000fea0003800000 */
[----:B------:R-:W5:Y:S02]  /*2d00*/  LDG.E.U8 R69, desc[UR36][R8.64+0x21] ;  /* 0x0000212408457981 */ /* 0x000f64000c1e1100 */
[----:B-----5:R-:W-:-:S05]  /*2d10*/  PRMT R0, R69, 0x8880, RZ ;  /* 0x0000888045007816 */ /* 0x020fca00000000ff */
[----:B------:R-:W-:-:S07]  /*2d20*/  IMAD R3, R0, R59, RZ ;  /* 0x0000003b00037224 */ /* 0x000fce00078e02ff */
.L_x_73:
[----:B------:R-:W-:Y:S05]  /*2d30*/  BSYNC B1 ;  /* 0x0000000000017941 */ /* 0x000fea0003800000 */
.L_x_72:
        /* <DEDUP_REMOVED lines=13> */
.L_x_75:
[----:B------:R-:W-:Y:S05]  /*2e10*/  BSYNC B1 ;  /* 0x0000000000017941 */ /* 0x000fea0003800000 */
.L_x_74:
[----:B---3--:R-:W-:Y:S01]  /*2e20*/  @!P3 IMAD R13, R42, R58, R3 ;  /* 0x0000003a2a0db224 */ /* 0x008fe200078e0203 */
[----:B------:R-:W-:Y:S04]  /*2e30*/  BSSY B1, `(.L_x_76) ;  /* 0x0000006000017945 */ /* 0x000fe80003800000 */
[----:B------:R3:W-:Y:S01]  /*2e40*/  @!P3 STG.E.U8 desc[UR36][R4.64+0x20], R13 ;  /* 0x0000200d0400b986 */ /* 0x0007e2000c101124 */
[----:B------:R-:W-:Y:S05]  /*2e50*/  @P2 BRA `(.L_x_77) ;  /* 0x00000000000c2947 */ /* 0x000fea0003800000 */
[----:B------:R-:W5:Y:S02]  /*2e60*/  LDG.E.U8 R69, desc[UR36][R10.64+0x21] ;  /* 0x000021240a457981 */ /* 0x000f64000c1e1100 */
[----:B-----5:R-:W-:-:S05]  /*2e70*/  PRMT R0, R69, 0x8880, RZ ;  /* 0x0000888045007816 */ /* 0x020fca00000000ff */
[----:B------:R-:W-:-:S07]  /*2e80*/  IMAD R3, R0, R59, RZ ;  /* 0x0000003b00037224 */ /* 0x000fce00078e02ff */
.L_x_77:
[----:B------:R-:W-:Y:S05]  /*2e90*/  BSYNC B1 ;  /* 0x0000000000017941 */ /* 0x000fea0003800000 */
.L_x_76:
[----:B------:R-:W-:Y:S01]  /*2ea0*/  @!P2 IMAD R43, R43, R58, R3 ;  /* 0x0000003a2b2ba224 */ /* 0x000fe200078e0203 */
[----:B------:R-:W-:Y:S04]  /*2eb0*/  BSSY B1, `(.L_x_78) ;  /* 0x0000006000017945 */ /* 0x000fe80003800000 */
[----:B------:R0:W-:Y:S01]  /*2ec0*/  @!P2 STG.E.U8 desc[UR36][R4.64+0x21], R43 ;  /* 0x0000212b0400a986 */ /* 0x0001e2000c101124 */
[----:B------:R-:W-:Y:S05]  /*2ed0*/  @P0 BRA `(.L_x_79) ;  /* 0x00000000000c0947 */ /* 0x000fea0003800000 */
[----:B------:R-:W5:Y:S02]  /*2ee0*/  LDG.E.U8 R69, desc[UR36][R8.64+0x28] ;  /* 0x0000282408457981 */ /* 0x000f64000c1e1100 */
[----:B-----5:R-:W-:-:S05]  /*2ef0*/  PRMT R0, R69, 0x8880, RZ ;  /* 0x0000888045007816 */ /* 0x020fca00000000ff */
[----:B------:R-:W-:-:S07]  /*2f00*/  IMAD R3, R0, R59, RZ ;  /* 0x0000003b00037224 */ /* 0x000fce00078e02ff */
.L_x_79:
[----:B------:R-:W-:Y:S05]  /*2f10*/  BSYNC B1 ;  /* 0x0000000000017941 */ /* 0x000fea0003800000 */
.L_x_78:
[----:B---3--:R-:W-:Y:S01]  /*2f20*/  @!P0 IMAD R13, R44, R58, R3 ;  /* 0x0000003a2c0d8224 */ /* 0x008fe200078e0203 */
[----:B------:R-:W-:Y:S04]  /*2f30*/  BSSY B1, `(.L_x_80) ;  /* 0x0000006000017945 */ /* 0x000fe80003800000 */
[----:B------:R3:W-:Y:S01]  /*2f40*/  @!P0 STG.E.U8 desc[UR36][R6.64+0x28], R13 ;  /* 0x0000280d06008986 */ /* 0x0007e2000c101124 */
[----:B------:R-:W-:Y:S05]  /*2f50*/  @P5 BRA `(.L_x_81) ;  /* 0x00000000000c5947 */ /* 0x000fea0003800000 */
[----:B------:R-:W5:Y:S02]  /*2f60*/  LDG.E.U8 R69, desc[UR36][R8.64+0x29] ;  /* 0x0000292408457981 */ /* 0x000f64000c1e1100 */
[----:B-----5:R-:W-:-:S05]  /*2f70*/  PRMT R0, R69, 0x8880, RZ ;  /* 0x0000888045007816 */ /* 0x020fca00000000ff */
[----:B------:R-:W-:-:S07]  /*2f80*/  IMAD R3, R0, R59, RZ ;  /* 0x0000003b00037224 */ /* 0x000fce00078e02ff */
.L_x_81:
[----:B------:R-:W-:Y:S05]  /*2f90*/  BSYNC B1 ;  /* 0x0000000000017941 */ /* 0x000fea0003800000 */
.L_x_80:
        /* <DEDUP_REMOVED lines=13> */
.L_x_83:
[----:B------:R-:W-:Y:S05]  /*3070*/  BSYNC B1 ;  /* 0x0000000000017941 */ /* 0x000fea0003800000 */
.L_x_82:
[----:B---3--:R-:W-:Y:S01]  /*3080*/  @!P4 IMAD R13, R46, R58, R3 ;  /* 0x0000003a2e0dc224 */ /* 0x008fe200078e0203 */
[----:B------:R-:W-:Y:S04]  /*3090*/  BSSY B1, `(.L_x_84) ;  /* 0x0000006000017945 */ /* 0x000fe80003800000 */
[----:B------:R3:W-:Y:S01]  /*30a0*/  @!P4 STG.E.U8 desc[UR36][R4.64+0x28], R13 ;  /* 0x0000280d0400c986 */ /* 0x0007e2000c101124 */
[----:B------:R-:W-:Y:S05]  /*30b0*/  @P1 BRA `(.L_x_85) ;  /* 0x00000000000c1947 */ /* 0x000fea0003800000 */
[----:B------:R-:W5:Y:S02]  /*30c0*/  LDG.E.U8 R69, desc[UR36][R10.64+0x29] ;  /* 0x000029240a457981 */ /* 0x000f64000c1e1100 */
[----:B-----5:R-:W-:-:S05]  /*30d0*/  PRMT R0, R69, 0x8880, RZ ;  /* 0x0000888045007816 */ /* 0x020fca00000000ff */
[----:B------:R-:W-:-:S07]  /*30e0*/  IMAD R3, R0, R59, RZ ;  /* 0x0000003b00037224 */ /* 0x000fce00078e02ff */
.L_x_85:
[----:B------:R-:W-:Y:S05]  /*30f0*/  BSYNC B1 ;  /* 0x0000000000017941 */ /* 0x000fea0003800000 */
.L_x_84:
[----:B------:R-:W-:Y:S01]  /*3100*/  @!P1 IMAD R47, R47, R58, R3 ;  /* 0x0000003a2f2f9224 */ /* 0x000fe200078e0203 */
[----:B------:R-:W-:Y:S04]  /*3110*/  BSSY B1, `(.L_x_86) ;  /* 0x0000006000017945 */ /* 0x000fe80003800000 */
[----:B------:R0:W-:Y:S01]  /*3120*/  @!P1 STG.E.U8 desc[UR36][R4.64+0x29], R47 ;  /* 0x0000292f04009986 */ /* 0x0001e2000c101124 */
[----:B------:R-:W-:Y:S05]  /*3130*/  @P3 BRA `(.L_x_87) ;  /* 0x00000000000c3947 */ /* 0x000fea0003800000 */
[----:B------:R-:W5:Y:S02]  /*3140*/  LDG.E.U8 R69, desc[UR36][R8.64+0x30] ;  /* 0x0000302408457981 */ /* 0x000f64000c1e1100 */
[----:B-----5:R-:W-:-:S05]  /*3150*/  PRMT R0, R69, 0x8880, RZ ;  /* 0x0000888045007816 */ /* 0x020fca00000000ff */
[----:B------:R-:W-:-:S07]  /*3160*/  IMAD R3, R0, R59, RZ ;  /* 0x0000003b00037224 */ /* 0x000fce00078e02ff */
.L_x_87:
[----:B------:R-:W-:Y:S05]  /*3170*/  BSYNC B1 ;  /* 0x0000000000017941 */ /* 0x000fea0003800000 */
.L_x_86:
[----:B---3--:R-:W-:Y:S01]  /*3180*/  @!P3 IMAD R13, R48, R58, R3 ;  /* 0x0000003a300db224 */ /* 0x008fe200078e0203 */
[----:B------:R-:W-:Y:S04]  /*3190*/  BSSY B1, `(.L_x_88) ;  /* 0x0000006000017945 */ /* 0x000fe80003800000 */
[----:B------:R3:W-:Y:S01]  /*31a0*/  @!P3 STG.E.U8 desc[UR36][R6.64+0x30], R13 ;  /* 0x0000300d0600b986 */ /* 0x0007e2000c101124 */
[----:B------:R-:W-:Y:S05]  /*31b0*/  @P5 BRA `(.L_x_89) ;  /* 0x00000000000c5947 */ /* 0x000fea0003800000 */
[----:B------:R-:W5:Y:S02]  /*31c0*/  LDG.E.U8 R69, desc[UR36][R8.64+0x31] ;  /* 0x0000312408457981 */ /* 0x000f64000c1e1100 */
[----:B-----5:R-:W-:-:S05]  /*31d0*/  PRMT R0, R69, 0x8880, RZ ;  /* 0x0000888045007816 */ /* 0x020fca00000000ff */
[----:B------:R-:W-:-:S07]  /*31e0*/  IMAD R3, R0, R59, RZ ;  /* 0x0000003b00037224 */ /* 0x000fce00078e02ff */
.L_x_89:
[----:B------:R-:W-:Y:S05]  /*31f0*/  BSYNC B1 ;  /* 0x0000000000017941 */ /* 0x000fea0003800000 */
.L_x_88:
        /* <DEDUP_REMOVED lines=9> */
[----:B------:R-:W-:Y:S01]  /*3290*/  ISETP.LT.OR P3, PT, R22, 0x9, !P3 ;  /* 0x000000091600780c */ /* 0x000fe20005f61670 */
[----:B------:R-:W-:-:S12]  /*32a0*/  @P2 BRA `(.L_x_91) ;  /* 0x00000000000c2947 */ /* 0x000fd80003800000 */
[----:B------:R-:W5:Y:S02]  /*32b0*/  LDG.E.U8 R69, desc[UR36][R10.64+0x30] ;  /* 0x000030240a457981 */ /* 0x000f64000c1e1100 */
[----:B-----5:R-:W-:-:S05]  /*32c0*/  PRMT R0, R69, 0x8880, RZ ;  /* 0x0000888045007816 */ /* 0x020fca00000000ff */
[----:B------:R-:W-:-:S07]  /*32d0*/  IMAD R3, R0, R59, RZ ;  /* 0x0000003b00037224 */ /* 0x000fce00078e02ff */
.L_x_91:
[----:B------:R-:W-:Y:S05]  /*32e0*/  BSYNC B1 ;  /* 0x0000000000017941 */ /* 0x000fea0003800000 */
.L_x_90:
[----:B---3--:R-:W-:Y:S01]  /*32f0*/  @!P2 IMAD R13, R50, R58, R3 ;  /* 0x0000003a320da224 */ /* 0x008fe200078e0203 */
[----:B------:R-:W-:Y:S04]  /*3300*/  BSSY B1, `(.L_x_92) ;  /* 0x0000006000017945 */ /* 0x000fe80003800000 */
[----:B------:R3:W-:Y:S01]  /*3310*/  @!P2 STG.E.U8 desc[UR36][R4.64+0x30], R13 ;  /* 0x0000300d0400a986 */ /* 0x0007e2000c101124 */
[----:B------:R-:W-:Y:S05]  /*3320*/  @P0 BRA `(.L_x_93) ;  /* 0x00000000000c0947 */ /* 0x000fea0003800000 */
[----:B------:R-:W5:Y:S02]  /*3330*/  LDG.E.U8 R69, desc[UR36][R10.64+0x31] ;  /* 0x000031240a457981 */ /* 0x000f64000c1e1100 */
[----:B-----5:R-:W-:-:S05]  /*3340*/  PRMT R0, R69, 0x8880, RZ ;  /* 0x0000888045007816 */ /* 0x020fca00000000ff */
[----:B------:R-:W-:-:S07]  /*3350*/  IMAD R3, R0, R59, RZ ;  /* 0x0000003b00037224 */ /* 0x000fce00078e02ff */
.L_x_93:
[----:B------:R-:W-:Y:S05]  /*3360*/  BSYNC B1 ;  /* 0x0000000000017941 */ /* 0x000fea0003800000 */
.L_x_92:
[----:B------:R-:W-:Y:S01]  /*3370*/  @!P0 IMAD R51, R51, R58, R3 ;  /* 0x0000003a33338224 */ /* 0x000fe200078e0203 */
[----:B------:R-:W-:Y:S04]  /*3380*/  BSSY B1, `(.L_x_94) ;  /* 0x0000006000017945 */ /* 0x000fe80003800000 */
[----:B------:R0:W-:Y:S01]  /*3390*/  @!P0 STG.E.U8 desc[UR36][R4.64+0x31], R51 ;  /* 0x0000313304008986 */ /* 0x0001e2000c101124 */
[----:B------:R-:W-:Y:S05]  /*33a0*/  @P5 BRA `(.L_x_95) ;  /* 0x00000000000c5947 */ /* 0x000fea0003800000 */
[----:B------:R-:W5:Y:S02]  /*33b0*/  LDG.E.U8 R69, desc[UR36][R8.64+0x38] ;  /* 0x0000382408457981 */ /* 0x000f64000c1e1100 */
[----:B-----5:R-:W-:-:S05]  /*33c0*/  PRMT R0, R69, 0x8880, RZ ;  /* 0x0000888045007816 */ /* 0x020fca00000000ff */
[----:B------:R-:W-:-:S07]  /*33d0*/  IMAD R3, R0, R59, RZ ;  /* 0x0000003b00037224 */ /* 0x000fce00078e02ff */
.L_x_95:
[----:B------:R-:W-:Y:S05]  /*33e0*/  BSYNC B1 ;  /* 0x0000000000017941 */ /* 0x000fea0003800000 */
.L_x_94:
[----:B---3--:R-:W-:Y:S01]  /*33f0*/  @!P5 IMAD R13, R52, R58, R3 ;  /* 0x0000003a340dd224 */ /* 0x008fe200078e0203 */
[----:B------:R-:W-:Y:S04]  /*3400*/  BSSY B1, `(.L_x_96) ;  /* 0x0000006000017945 */ /* 0x000fe80003800000 */
[----:B------:R3:W-:Y:S01]  /*3410*/  @!P5 STG.E.U8 desc[UR36][R6.64+0x38], R13 ;  /* 0x0000380d0600d986 */ /* 0x0007e2000c101124 */
[----:B------:R-:W-:Y:S05]  /*3420*/  @P4 BRA `(.L_x_97) ;  /* 0x00000000000c4947 */ /* 0x000fea0003800000 */
[----:B------:R-:W5:Y:S02]  /*3430*/  LDG.E.U8 R69, desc[UR36][R8.64+0x39] ;  /* 0x0000392408457981 */ /* 0x000f64000c1e1100 */
[----:B-----5:R-:W-:-:S05]  /*3440*/  PRMT R0, R69, 0x8880, RZ ;  /* 0x0000888045007816 */ /* 0x020fca00000000ff */
[----:B------:R-:W-:-:S07]  /*3450*/  IMAD R3, R0, R59, RZ ;  /* 0x0000003b00037224 */ /* 0x000fce00078e02ff */
.L_x_97:
[----:B------:R-:W-:Y:S05]  /*3460*/  BSYNC B1 ;  /* 0x0000000000017941 */ /* 0x000fea0003800000 */
.L_x_96:
[----:B------:R-:W-:Y:S01]  /*3470*/  @!P4 IMAD R53, R53, R58, R3 ;  /* 0x0000003a3535c224 */ /* 0x000fe200078e0203 */
[----:B------:R-:W-:Y:S04]  /*3480*/  BSSY B1, `(.L_x_98) ;  /* 0x0000006000017945 */ /* 0x000fe80003800000 */
[----:B------:R0:W-:Y:S01]  /*3490*/  @!P4 STG.E.U8 desc[UR36][R6.64+0x39], R53 ;  /* 0x000039350600c986 */ /* 0x0001e2000c101124 */
[----:B------:R-:W-:Y:S05]  /*34a0*/  @P3 BRA `(.L_x_99) ;  /* 0x00000000000c3947 */ /* 0x000fea0003800000 */
[----:B------:R-:W5:Y:S02]  /*34b0*/  LDG.E.U8 R69, desc[UR36][R10.64+0x38] ;  /* 0x000038240a457981 */ /* 0x000f64000c1e1100 */
[----:B-----5:R-:W-:-:S05]  /*34c0*/  PRMT R0, R69, 0x8880, RZ ;  /* 0x0000888045007816 */ /* 0x020fca00000000ff */
[----:B------:R-:W-:-:S07]  /*34d0*/  IMAD R3, R0, R59, RZ ;  /* 0x0000003b00037224 */ /* 0x000fce00078e02ff */
.L_x_99:
[----:B------:R-:W-:Y:S05]  /*34e0*/  BSYNC B1 ;  /* 0x0000000000017941 */ /* 0x000fea0003800000 */
.L_x_98:
[----:B0123--:R-:W-:Y:S01]  /*34f0*/  @!P3 IMAD R7, R54, R58, R3 ;  /* 0x0000003a3607b224 */ /* 0x00ffe200078e0203 */
[----:B------:R-:W-:Y:S01]  /*3500*/  ISETP.LT.OR P1, PT, R22, 0x9, !P1 ;  /* 0x000000091600780c */ /* 0x000fe20004f21670 */
[----:B------:R-:W-:Y:S03]  /*3510*/  BSSY B1, `(.L_x_100) ;  /* 0x0000006000017945 */ /* 0x000fe60003800000 */
[----:B------:R0:W-:Y:S09]  /*3520*/  @!P3 STG.E.U8 desc[UR36][R4.64+0x38], R7 ;  /* 0x000038070400b986 */ /* 0x0001f2000c101124 */
[----:B------:R-:W-:Y:S05]  /*3530*/  @P1 BRA `(.L_x_101) ;  /* 0x00000000000c1947 */ /* 0x000fea0003800000 */
[----:B------:R-:W2:Y:S02]  /*3540*/  LDG.E.U8 R69, desc[UR36][R10.64+0x39] ;  /* 0x000039240a457981 */ /* 0x000ea4000c1e1100 */
[----:B--2---:R-:W-:-:S05]  /*3550*/  PRMT R0, R69, 0x8880, RZ ;  /* 0x0000888045007816 */ /* 0x004fca00000000ff */
[----:B------:R-:W-:-:S07]  /*3560*/  IMAD R3, R0, R59, RZ ;  /* 0x0000003b00037224 */ /* 0x000fce00078e02ff */
.L_x_101:
[----:B------:R-:W-:Y:S05]  /*3570*/  BSYNC B1 ;  /* 0x0000000000017941 */ /* 0x000fea0003800000 */
.L_x_100:
[----:B------:R-:W-:Y:S01]  /*3580*/  IMAD R3, R55, R58, R3 ;  /* 0x0000003a37037224 */ /* 0x000fe200078e0203 */
[----:B------:R-:W-:Y:S06]  /*3590*/  @P1 BRA `(.L_x_102) ;  /* 0x0000000400c81947 */ /* 0x000fec0003800000 */
[----:B------:R1:W-:Y:S01]  /*35a0*/  STG.E.U8 desc[UR36][R4.64+0x39], R3 ;  /* 0x0000390304007986 */ /* 0x0003e2000c101124 */
[----:B------:R-:W-:Y:S05]  /*35b0*/  BRA `(.L_x_102) ;  /* 0x0000000400c07947 */ /* 0x000fea0003800000 */
.L_x_37:
[C---:B------:R-:W-:Y:S02]  /*35c0*/  ISETP.GE.AND P1, PT, R71.reuse, 0x1, PT ;  /* 0x000000014700780c */ /* 0x040fe40003f26270 */
[----:B------:R-:W-:Y:S02]  /*35d0*/  ISETP.GE.AND P0, PT, R71, 0x2, PT ;  /* 0x000000024700780c */ /* 0x000fe40003f06270 */
[C---:B------:R-:W-:Y:S02]  /*35e0*/  ISETP.LT.OR P4, PT, R22.reuse, 0x1, !P1 ;  /* 0x000000011600780c */ /* 0x040fe40004f81670 */
[C---:B------:R-:W-:Y:S02]  /*35f0*/  ISETP.LT.OR P5, PT, R22.reuse, 0x1, !P0 ;  /* 0x000000011600780c */ /* 0x040fe400047a1670 */
[C---:B------:R-:W-:Y:S02]  /*3600*/  ISETP.LT.OR P1, PT, R22.reuse, 0x9, !P1 ;  /* 0x000000091600780c */ /* 0x040fe40004f21670 */
[----:B------:R-:W-:-:S02]  /*3610*/  ISETP.LT.OR P0, PT, R22, 0x9, !P0 ;  /* 0x000000091600780c */ /* 0x000fc40004701670 */
[C---:B------:R-:W-:Y:S02]  /*3620*/  ISETP.GE.AND P3, PT, R71.reuse, 0x9, PT ;  /* 0x000000094700780c */ /* 0x040fe40003f66270 */
[----:B------:R-:W-:-:S03]  /*3630*/  ISETP.GE.AND P2, PT, R71, 0xa, PT ;  /* 0x0000000a4700780c */ /* 0x000fc60003f46270 */
[-C--:B------:R-:W-:Y:S02]  /*3640*/  @!P4 IMAD R3, R24, R58.reuse, RZ ;  /* 0x0000003a1803c224 */ /* 0x080fe400078e02ff */
[-C--:B------:R-:W-:Y:S02]  /*3650*/  @!P5 IMAD R25, R25, R58.reuse, RZ ;  /* 0x0000003a1919d224 */ /* 0x080fe400078e02ff */
[-C--:B------:R-:W-:Y:S01]  /*3660*/  @!P1 IMAD R9, R26, R58.reuse, RZ ;  /* 0x0000003a1a099224 */ /* 0x080fe200078e02ff */
[----:B------:R0:W-:Y:S01]  /*3670*/  @!P4 STG.E.U8 desc[UR36][R6.64], R3 ;  /* 0x000000030600c986 */ /* 0x0001e2000c101124 */
[C---:B------:R-:W-:Y:S01]  /*3680*/  ISETP.LT.OR P4, PT, R22.reuse, 0x1, !P3 ;  /* 0x000000011600780c */ /* 0x040fe20005f81670 */
[----:B------:R-:W-:Y:S02]  /*3690*/  @!P0 IMAD R27, R27, R58, RZ ;  /* 0x0000003a1b1b8224 */ /* 0x000fe400078e02ff */
[----:B------:R-:W-:Y:S01]  /*36a0*/  @!P5 STG.E.U8 desc[UR36][R6.64+0x1], R25 ;  /* 0x000001190600d986 */ /* 0x000fe2000c101124 */
[----:B------:R-:W-:-:S02]  /*36b0*/  ISETP.LT.OR P5, PT, R22, 0x1, !P2 ;  /* 0x000000011600780c */ /* 0x000fc400057a1670 */
[C---:B------:R-:W-:Y:S01]  /*36c0*/  ISETP.LT.OR P2, PT, R22.reuse, 0x9, !P2 ;  /* 0x000000091600780c */ /* 0x040fe20005741670 */
[----:B------:R1:W-:Y:S01]  /*36d0*/  @!P1 STG.E.U8 desc[UR36][R4.64], R9 ;  /* 0x0000000904009986 */ /* 0x0003e2000c101124 */
[----:B------:R-:W-:Y:S02]  /*36e0*/  ISETP.LT.OR P1, PT, R22, 0x9, !P3 ;  /* 0x000000091600780c */ /* 0x000fe40005f21670 */
[C---:B------:R-:W-:Y:S01]  /*36f0*/  ISETP.GE.AND P3, PT, R71.reuse, 0x11, PT ;  /* 0x000000114700780c */ /* 0x040fe20003f66270 */
[----:B------:R-:W-:Y:S01]  /*3700*/  @!P0 STG.E.U8 desc[UR36][R4.64+0x1], R27 ;  /* 0x0000011b04008986 */ /* 0x000fe2000c101124 */
[----:B------:R-:W-:Y:S01]  /*3710*/  ISETP.GE.AND P0, PT, R71, 0x12, PT ;  /* 0x000000124700780c */ /* 0x000fe20003f06270 */
[----:B------:R-:W-:-:S04]  /*3720*/  @!P4 IMAD R11, R28, R58, RZ ;  /* 0x0000003a1c0bc224 */ /* 0x000fc800078e02ff */
[-C--:B------:R-:W-:Y:S01]  /*3730*/  @!P5 IMAD R29, R29, R58.reuse, RZ ;  /* 0x0000003a1d1dd224 */ /* 0x080fe200078e02ff */
[----:B------:R-:W-:Y:S01]  /*3740*/  @!P4 STG.E.U8 desc[UR36][R6.64+0x8], R11 ;  /* 0x0000080b0600c986 */ /* 0x000fe2000c101124 */
[C---:B------:R-:W-:Y:S01]  /*3750*/  ISETP.LT.OR P4, PT, R22.reuse, 0x1, !P3 ;  /* 0x000000011600780c */ /* 0x040fe20005f81670 */
[-C--:B------:R-:W-:Y:S02]  /*3760*/  @!P2 IMAD R31, R31, R58.reuse, RZ ;  /* 0x0000003a1f1fa224 */ /* 0x080fe400078e02ff */
[----:B------:R-:W-:Y:S01]  /*3770*/  @!P5 STG.E.U8 desc[UR36][R6.64+0x9], R29 ;  /* 0x0000091d0600d986 */ /* 0x000fe2000c101124 */
[----:B------:R-:W-:Y:S01]  /*3780*/  ISETP.LT.OR P5, PT, R22, 0x1, !P0 ;  /* 0x000000011600780c */ /* 0x000fe200047a1670 */
[----:B0-----:R-:W-:Y:S01]  /*3790*/  @!P1 IMAD R3, R30, R58, RZ ;  /* 0x0000003a1e039224 */ /* 0x001fe200078e02ff */
[----:B------:R-:W-:Y:S01]  /*37a0*/  ISETP.LT.OR P0, PT, R22, 0x9, !P0 ;  /* 0x000000091600780c */ /* 0x000fe20004701670 */
[----:B------:R-:W-:Y:S01]  /*37b0*/  @!P2 STG.E.U8 desc[UR36][R4.64+0x9], R31 ;  /* 0x0000091f0400a986 */ /* 0x000fe2000c101124 */
[----:B------:R-:W-:-:S03]  /*37c0*/  ISETP.GE.AND P2, PT, R71, 0x19, PT ;  /* 0x000000194700780c */ /* 0x000fc60003f46270 */
[----:B------:R0:W-:Y:S01]  /*37d0*/  @!P1 STG.E.U8 desc[UR36][R4.64+0x8], R3 ;  /* 0x0000080304009986 */ /* 0x0001e2000c101124 */
[----:B------:R-:W-:Y:S01]  /*37e0*/  ISETP.LT.OR P1, PT, R22, 0x9, !P3 ;  /* 0x000000091600780c */ /* 0x000fe20005f21670 */
[----:B-1----:R-:W-:Y:S01]  /*37f0*/  @!P4 IMAD R9, R32, R58, RZ ;  /* 0x0000003a2009c224 */ /* 0x002fe200078e02ff */
[----:B------:R-:W-:-:S03]  /*3800*/  ISETP.GE.AND P3, PT, R71, 0x1a, PT ;  /* 0x0000001a4700780c */ /* 0x000fc60003f66270 */
[-C--:B------:R-:W-:Y:S01]  /*3810*/  @!P5 IMAD R33, R33, R58.reuse, RZ ;  /* 0x0000003a2121d224 */ /* 0x080fe200078e02ff */
[----:B------:R-:W-:Y:S01]  /*3820*/  @!P4 STG.E.U8 desc[UR36][R6.64+0x10], R9 ;  /* 0x000010090600c986 */ /* 0x000fe2000c101124 */
[C---:B------:R-:W-:Y:S01]  /*3830*/  ISETP.LT.OR P4, PT, R22.reuse, 0x1, !P3 ;  /* 0x000000011600780c */ /* 0x040fe20005f81670 */
[-C--:B------:R-:W-:Y:S01]  /*3840*/  @!P0 IMAD R35, R35, R58.reuse, RZ ;  /* 0x0000003a23238224 */ /* 0x080fe200078e02ff */
[C---:B------:R-:W-:Y:S01]  /*3850*/  ISETP.LT.OR P3, PT, R22.reuse, 0x9, !P3 ;  /* 0x000000091600780c */ /* 0x040fe20005f61670 */
[----:B------:R-:W-:Y:S01]  /*3860*/  @!P5 STG.E.U8 desc[UR36][R6.64+0x11], R33 ;  /* 0x000011210600d986 */ /* 0x000fe2000c101124 */
[----:B------:R-:W-:Y:S02]  /*3870*/  ISETP.LT.OR P5, PT, R22, 0x1, !P2 ;  /* 0x000000011600780c */ /* 0x000fe400057a1670 */
[----:B0-----:R-:W-:Y:S01]  /*3880*/  @!P1 IMAD R3, R34, R58, RZ ;  /* 0x0000003a22039224 */ /* 0x001fe200078e02ff */
[----:B------:R-:W-:Y:S01]  /*3890*/  @!P0 STG.E.U8 desc[UR36][R4.64+0x11], R35 ;  /* 0x0000112304008986 */ /* 0x000fe2000c101124 */
[----:B------:R-:W-:-:S02]  /*38a0*/  ISETP.LT.OR P2, PT, R22, 0x9, !P2 ;  /* 0x000000091600780c */ /* 0x000fc40005741670 */
[C---:B------:R-:W-:Y:S01]  /*38b0*/  ISETP.GE.AND P0, PT, R71.reuse, 0x21, PT ;  /* 0x000000214700780c */ /* 0x040fe20003f06270 */
[----:B------:R0:W-:Y:S01]  /*38c0*/  @!P1 STG.E.U8 desc[UR36][R4.64+0x10], R3 ;  /* 0x0000100304009986 */ /* 0x0001e2000c101124 */
[----:B------:R-:W-:Y:S01]  /*38d0*/  ISETP.GE.AND P1, PT, R71, 0x22, PT ;  /* 0x000000224700780c */ /* 0x000fe20003f26270 */
[-C--:B------:R-:W-:Y:S02]  /*38e0*/  @!P4 IMAD R37, R37, R58.reuse, RZ ;  /* 0x0000003a2525c224 */ /* 0x080fe400078e02ff */
[-C--:B------:R-:W-:Y:S02]  /*38f0*/  @!P3 IMAD R39, R39, R58.reuse, RZ ;  /* 0x0000003a2727b224 */ /* 0x080fe400078e02ff */
[-C--:B------:R-:W-:Y:S01]  /*3900*/  @!P5 IMAD R11, R36, R58.reuse, RZ ;  /* 0x0000003a240bd224 */ /* 0x080fe200078e02ff */
[----:B------:R-:W-:Y:S01]  /*3910*/  @!P4 STG.E.U8 desc[UR36][R6.64+0x19], R37 ;  /* 0x000019250600c986 */ /* 0x000fe2000c101124 */
[C---:B------:R-:W-:Y:S02]  /*3920*/  ISETP.LT.OR P4, PT, R22.reuse, 0x1, !P0 ;  /* 0x000000011600780c */ /* 0x040fe40004781670 */
[C---:B------:R-:W-:Y:S01]  /*3930*/  ISETP.LT.OR P0, PT, R22.reuse, 0x9, !P0 ;  /* 0x000000091600780c */ /* 0x040fe20004701670 */
[----:B------:R-:W-:Y:S01]  /*3940*/  @!P5 STG.E.U8 desc[UR36][R6.64+0x18], R11 ;  /* 0x0000180b0600d986 */ /* 0x000fe2000c101124 */
[----:B------:R-:W-:Y:S01]  /*3950*/  ISETP.LT.OR P5, PT, R22, 0x1, !P1 ;  /* 0x000000011600780c */ /* 0x000fe20004fa1670 */
[----:B0-----:R-:W-:Y:S01]  /*3960*/  @!P2 IMAD R3, R38, R58, RZ ;  /* 0x0000003a2603a224 */ /* 0x001fe200078e02ff */
[----:B------:R-:W-:Y:S01]  /*3970*/  ISETP.LT.OR P1, PT, R22, 0x9, !P1 ;  /* 0x000000091600780c */ /* 0x000fe20004f21670 */
[----:B------:R-:W-:Y:S01]  /*3980*/  @!P3 STG.E.U8 desc[UR36][R4.64+0x19], R39 ;  /* 0x000019270400b986 */ /* 0x000fe2000c101124 */
[----:B------:R-:W-:-:S03]  /*3990*/  ISETP.GE.AND P3, PT, R71, 0x29, PT ;  /* 0x000000294700780c */ /* 0x000fc60003f66270 */
[----:B------:R0:W-:Y:S01]  /*39a0*/  @!P2 STG.E.U8 desc[UR36][R4.64+0x18], R3 ;  /* 0x000018030400a986 */ /* 0x0001e2000c101124 */
[----:B------:R-:W-:Y:S01]  /*39b0*/  ISETP.GE.AND P2, PT, R71, 0x2a, PT ;  /* 0x0000002a4700780c */ /* 0x000fe20003f46270 */
[----:B------:R-:W-:-:S04]  /*39c0*/  @!P4 IMAD R9, R40, R58, RZ ;  /* 0x0000003a2809c224 */ /* 0x000fc800078e02ff */
[-C--:B------:R-:W-:Y:S01]  /*39d0*/  @!P5 IMAD R41, R41, R58.reuse, RZ ;  /* 0x0000003a2929d224 */ /* 0x080fe200078e02ff */
[----:B------:R-:W-:Y:S01]  /*39e0*/  @!P4 STG.E.U8 desc[UR36][R6.64+0x20], R9 ;  /* 0x000020090600c986 */ /* 0x000fe2000c101124 */
[C---:B------:R-:W-:Y:S01]  /*39f0*/  ISETP.LT.OR P4, PT, R22.reuse, 0x1, !P3 ;  /* 0x000000011600780c */ /* 0x040fe20005f81670 */
[-C--:B------:R-:W-:Y:S01]  /*3a00*/  @!P1 IMAD R43, R43, R58.reuse, RZ ;  /* 0x0000003a2b2b9224 */ /* 0x080fe200078e02ff */
        /* <DEDUP_REMOVED lines=25> */
[----:B------:R1:W-:Y:S01]  /*3ba0*/  @!P4 STG.E.U8 desc[UR36][R6.64+0x30], R9 ;  /* 0x000030090600c986 */ /* 0x0003e2000c101124 */
[C---:B------:R-:W-:Y:S01]  /*3bb0*/  ISETP.LT.OR P4, PT, R22.reuse, 0x1, !P2 ;  /* 0x000000011600780c */ /* 0x040fe20005781670 */
[-C--:B------:R-:W-:Y:S01]  /*3bc0*/  @!P0 IMAD R51, R51, R58.reuse, RZ ;  /* 0x0000003a33338224 */ /* 0x080fe200078e02ff */
[C---:B------:R-:W-:Y:S01]  /*3bd0*/  ISETP.LT.OR P2, PT, R22.reuse, 0x9, !P2 ;  /* 0x000000091600780c */ /* 0x040fe20005741670 */
[----:B------:R2:W-:Y:S01]  /*3be0*/  @!P5 STG.E.U8 desc[UR36][R6.64+0x31], R49 ;  /* 0x000031310600d986 */ /* 0x0005e2000c101124 */
[----:B------:R-:W-:Y:S01]  /*3bf0*/  ISETP.LT.OR P5, PT, R22, 0x1, !P3 ;  /* 0x000000011600780c */ /* 0x000fe20005fa1670 */
[-C--:B0-----:R-:W-:Y:S01]  /*3c00*/  @!P1 IMAD R3, R50, R58.reuse, RZ ;  /* 0x0000003a32039224 */ /* 0x081fe200078e02ff */
[----:B------:R-:W-:Y:S01]  /*3c10*/  ISETP.LT.OR P3, PT, R22, 0x9, !P3 ;  /* 0x000000091600780c */ /* 0x000fe20005f61670 */
[----:B------:R2:W-:Y:S04]  /*3c20*/  @!P0 STG.E.U8 desc[UR36][R4.64+0x31], R51 ;  /* 0x0000313304008986 */ /* 0x0005e8000c101124 */
[----:B------:R2:W-:Y:S02]  /*3c30*/  @!P1 STG.E.U8 desc[UR36][R4.64+0x30], R3 ;  /* 0x0000300304009986 */ /* 0x0005e4000c101124 */
[----:B------:R-:W-:-:S02]  /*3c40*/  @!P4 IMAD R11, R52, R58, RZ ;  /* 0x0000003a340bc224 */ /* 0x000fc400078e02ff */
[-C--:B-1----:R-:W-:Y:S02]  /*3c50*/  @!P2 IMAD R9, R54, R58.reuse, RZ ;  /* 0x0000003a3609a224 */ /* 0x082fe400078e02ff */
[-C--:B------:R-:W-:Y:S01]  /*3c60*/  @!P5 IMAD R53, R53, R58.reuse, RZ ;  /* 0x0000003a3535d224 */ /* 0x080fe200078e02ff */
[----:B------:R2:W-:Y:S01]  /*3c70*/  @!P4 STG.E.U8 desc[UR36][R6.64+0x38], R11 ;  /* 0x0000380b0600c986 */ /* 0x0005e2000c101124 */
[----:B------:R-:W-:-:S03]  /*3c80*/  @!P3 IMAD R55, R55, R58, RZ ;  /* 0x0000003a3737b224 */ /* 0x000fc600078e02ff */
[----:B------:R2:W-:Y:S04]  /*3c90*/  @!P5 STG.E.U8 desc[UR36][R6.64+0x39], R53 ;  /* 0x000039350600d986 */ /* 0x0005e8000c101124 */
[----:B------:R2:W-:Y:S04]  /*3ca0*/  @!P2 STG.E.U8 desc[UR36][R4.64+0x38], R9 ;  /* 0x000038090400a986 */ /* 0x0005e8000c101124 */
[----:B------:R2:W-:Y:S02]  /*3cb0*/  @!P3 STG.E.U8 desc[UR36][R4.64+0x39], R55 ;  /* 0x000039370400b986 */ /* 0x0005e4000c101124 */
.L_x_102:
[----:B------:R-:W-:Y:S05]  /*3cc0*/  BSYNC B0 ;  /* 0x0000000000007941 */ /* 0x000fea0003800000 */
.L_x_36:
[----:B012-4-:R-:W2:Y:S01]  /*3cd0*/  LDL.64 R4, [R1] ;  /* 0x0000000001047983 */ /* 0x017ea20000100a00 */
[----:B------:R-:W-:Y:S01]  /*3ce0*/  ULDC.64 UR4, c[0x0][0x650] ;  /* 0x0001940000047ab9 */ /* 0x000fe20000000a00 */
[----:B------:R-:W-:Y:S02]  /*3cf0*/  IMAD.U32 R0, RZ, RZ, UR44 ;  /* 0x0000002cff007e24 */ /* 0x000fe4000f8e00ff */
[----:B------:R-:W-:Y:S02]  /*3d00*/  IMAD.MOV.U32 R22, RZ, RZ, -0x1 ;  /* 0xffffffffff167424 */ /* 0x000fe400078e00ff */
[----:B------:R0:W-:Y:S01]  /*3d10*/  SYNCS.ARRIVE.TRANS64.A1T0 RZ, [R0+UR48], RZ ;  /* 0x000000ff00ff79a7 */ /* 0x0001e20008100030 */
[----:B------:R-:W-:Y:S02]  /*3d20*/  IMAD.MOV.U32 R19, RZ, RZ, -0x1 ;  /* 0xffffffffff137424 */ /* 0x000fe400078e00ff */
[----:B------:R-:W-:Y:S01]  /*3d30*/  IMAD.MOV.U32 R18, RZ, RZ, -0x1 ;  /* 0xffffffffff127424 */ /* 0x000fe200078e00ff */
[----:B0-----:R-:W-:-:S02]  /*3d40*/  PRMT R0, RZ, 0x7610, R0 ;  /* 0x00007610ff007816 */ /* 0x001fc40000000000 */
[----:B--2---:R-:W-:-:S05]  /*3d50*/  LEA R16, P0, R4, R16, 0x1 ;  /* 0x0000001004107211 */ /* 0x004fca00078008ff */
[----:B------:R-:W-:Y:S01]  /*3d60*/  IMAD.X R17, R66, 0x1, R17, P0 ;  /* 0x0000000142117824 */ /* 0x000fe200000e0611 */
[----:B------:R-:W-:-:S04]  /*3d70*/  ISETP.GE.U32.AND P0, PT, R16, UR4, PT ;  /* 0x0000000410007c0c */ /* 0x000fc8000bf06070 */
[----:B------:R-:W-:-:S13]  /*3d80*/  ISETP.GE.U32.AND.EX P0, PT, R17, UR5, PT, P0 ;  /* 0x0000000511007c0c */ /* 0x000fda000bf06100 */
[----:B------:R-:W-:Y:S05]  /*3d90*/  @P0 BRA `(.L_x_103) ;  /* 0x0000000400500947 */ /* 0x000fea0003800000 */
[----:B------:R-:W0:Y:S01]  /*3da0*/  LDC.64 R10, c[0x0][0x628] ;  /* 0x00018a00ff0a7b82 */ /* 0x000e220000000a00 */
[----:B------:R-:W1:Y:S01]  /*3db0*/  S2R R19, SR_CTAID.X ;  /* 0x0000000000137919 */ /* 0x000e620000002500 */
[----:B------:R-:W-:Y:S02]  /*3dc0*/  IMAD.MOV.U32 R8, RZ, RZ, R16 ;  /* 0x000000ffff087224 */ /* 0x000fe400078e0010 */
[----:B------:R-:W-:Y:S01]  /*3dd0*/  IMAD.MOV.U32 R9, RZ, RZ, R17 ;  /* 0x000000ffff097224 */ /* 0x000fe200078e0011 */
[----:B------:R-:W2:Y:S03]  /*3de0*/  S2R R20, SR_CTAID.Y ;  /* 0x0000000000147919 */ /* 0x000ea60000002600 */
[----:B------:R-:W3:Y:S08]  /*3df0*/  LDC R0, c[0x0][0x630] ;  /* 0x00018c00ff007b82 */ /* 0x000ef00000000800 */
[----:B------:R-:W4:Y:S01]  /*3e00*/  LDC.64 R14, c[0x0][0x620] ;  /* 0x00018800ff0e7b82 */ /* 0x000f220000000a00 */
[----:B0-----:R-:W-:-:S04]  /*3e10*/  ISETP.NE.U32.AND P0, PT, R10, RZ, PT ;  /* 0x000000ff0a00720c */ /* 0x001fc80003f05070 */
[----:B------:R-:W-:-:S13]  /*3e20*/  ISETP.NE.AND.EX P0, PT, R11, RZ, PT, P0 ;  /* 0x000000ff0b00720c */ /* 0x000fda0003f05300 */
[----:B-1234-:R-:W-:Y:S05]  /*3e30*/  @!P0 BRA `(.L_x_104) ;  /* 0x0000000000288947 */ /* 0x01efea0003800000 */
[----:B------:R-:W0:Y:S02]  /*3e40*/  LDC R3, c[0x0][0x634] ;  /* 0x00018d00ff037b82 */ /* 0x000e240000000800 */
        /* <DEDUP_REMOVED lines=9> */
.L_x_104:
[-CC-:B------:R-:W-:Y:S01]  /*3ee0*/  SHF.R.U64 R18, R8, R0.reuse, R9.reuse ;  /* 0x0000000008127219 */ /* 0x180fe20000001209 */
[----:B------:R-:W0:Y:S01]  /*3ef0*/  LDC.64 R24, c[0x0][0x640] ;  /* 0x00019000ff187b82 */ /* 0x000e220000000a00 */
[----:B------:R-:W-:Y:S01]  /*3f00*/  SHF.R.U32.HI R0, RZ, R0, R9 ;  /* 0x00000000ff007219 */ /* 0x000fe20000011609 */
[----:B------:R-:W-:Y:S01]  /*3f10*/  ULDC UR4, c[0x0][0x150] ;  /* 0x0000540000047ab9 */ /* 0x000fe20000000800 */
[----:B------:R-:W-:Y:S02]  /*3f20*/  IADD3 R3, P0, RZ, -R18, RZ ;  /* 0x80000012ff037210 */ /* 0x000fe40007f1e0ff */
[----:B------:R-:W-:-:S03]  /*3f30*/  I2FP.F32.U32 R7, R19 ;  /* 0x0000001300077245 */ /* 0x000fc60000201000 */
[----:B------:R-:W1:Y:S01]  /*3f40*/  LDC R6, c[0x0][0x618] ;  /* 0x00018600ff067b82 */ /* 0x000e620000000800 */
[----:B------:R-:W-:Y:S02]  /*3f50*/  IMAD.X R5, RZ, RZ, ~R0, P0 ;  /* 0x000000ffff057224 */ /* 0x000fe400000e0e00 */
[----:B------:R-:W-:Y:S01]  /*3f60*/  FMUL R7, R7, UR4 ;  /* 0x0000000407077c20 */ /* 0x000fe20008400000 */
[----:B------:R-:W-:Y:S01]  /*3f70*/  ULDC UR4, c[0x0][0x154] ;  /* 0x0000550000047ab9 */ /* 0x000fe20000000800 */
[-C--:B------:R-:W-:Y:S02]  /*3f80*/  IMAD R0, R5, R14.reuse, RZ ;  /* 0x0000000e05007224 */ /* 0x080fe400078e02ff */
[C---:B------:R-:W-:Y:S01]  /*3f90*/  IMAD.WIDE.U32 R4, R3.reuse, R14, R16 ;  /* 0x0000000e03047225 */ /* 0x040fe200078e0010 */
[----:B------:R-:W2:Y:S01]  /*3fa0*/  LDC R8, c[0x0][0x608] ;  /* 0x00018200ff087b82 */ /* 0x000ea20000000800 */
[----:B------:R-:W3:Y:S02]  /*3fb0*/  F2I.U32.TRUNC.NTZ R7, R7 ;  /* 0x0000000700077305 */ /* 0x000ee4000020f000 */
[----:B------:R-:W-:-:S04]  /*3fc0*/  IMAD R3, R3, R15, R0 ;  /* 0x0000000f03037224 */ /* 0x000fc800078e0200 */
[----:B------:R-:W-:Y:S01]  /*3fd0*/  IMAD.IADD R3, R5, 0x1, R3 ;  /* 0x0000000105037824 */ /* 0x000fe200078e0203 */
[----:B------:R-:W4:Y:S01]  /*3fe0*/  LDC R22, c[0x0][0x658] ;  /* 0x00019600ff167b82 */ /* 0x000f220000000800 */
[----:B------:R-:W-:Y:S02]  /*3ff0*/  I2FP.F32.U32 R5, R20 ;  /* 0x0000001400057245 */ /* 0x000fe40000201000 */
[----:B0-----:R-:W-:-:S04]  /*4000*/  ISETP.NE.U32.AND P0, PT, R24, RZ, PT ;  /* 0x000000ff1800720c */ /* 0x001fc80003f05070 */
[----:B------:R-:W-:Y:S01]  /*4010*/  ISETP.NE.AND.EX P0, PT, R25, RZ, PT, P0 ;  /* 0x000000ff1900720c */ /* 0x000fe20003f05300 */
[----:B------:R-:W0:Y:S01]  /*4020*/  LDC R0, c[0x0][0x144] ;  /* 0x00005100ff007b82 */ /* 0x000e220000000800 */
[-C--:B-1----:R-:W-:Y:S01]  /*4030*/  SHF.R.U64 R10, R4, R6.reuse, R3 ;  /* 0x00000006040a7219 */ /* 0x082fe20000001203 */
[----:B---3--:R-:W-:Y:S01]  /*4040*/  IMAD.MOV R7, RZ, RZ, -R7 ;  /* 0x000000ffff077224 */ /* 0x008fe200078e0a07 */
[----:B------:R-:W-:Y:S01]  /*4050*/  SHF.R.U32.HI R3, RZ, R6, R3 ;  /* 0x00000006ff037219 */ /* 0x000fe20000011603 */
[----:B------:R-:W-:-:S04]  /*4060*/  FMUL R6, R5, UR4 ;  /* 0x0000000405067c20 */ /* 0x000fc80008400000 */
[----:B------:R-:W1:Y:S01]  /*4070*/  LDC R15, c[0x0][0x148] ;  /* 0x00005200ff0f7b82 */ /* 0x000e620000000800 */
[----:B------:R3:W0:Y:S01]  /*4080*/  F2I.U32.TRUNC.NTZ R14, R6 ;  /* 0x00000006000e7305 */ /* 0x000622000020f000 */
[-CC-:B--2---:R-:W-:Y:S02]  /*4090*/  SHF.R.U64 R12, R10, R8.reuse, R3.reuse ;  /* 0x000000080a0c7219 */ /* 0x184fe40000001203 */
[----:B------:R-:W-:-:S04]  /*40a0*/  SHF.R.U32.HI R3, RZ, R8, R3 ;  /* 0x00000008ff037219 */ /* 0x000fc80000011603 */
[----:B------:R-:W2:Y:S01]  /*40b0*/  LDC R21, c[0x0][0x600] ;  /* 0x00018000ff157b82 */ /* 0x000ea20000000800 */
[-CC-:B----4-:R-:W-:Y:S02]  /*40c0*/  SHF.R.U64 R13, R12, R22.reuse, R3.reuse ;  /* 0x000000160c0d7219 */ /* 0x190fe40000001203 */
[----:B------:R-:W-:-:S03]  /*40d0*/  SHF.R.U32.HI R5, RZ, R22, R3 ;  /* 0x00000016ff057219 */ /* 0x000fc60000011603 */
[----:B------:R-:W-:Y:S02]  /*40e0*/  IMAD.MOV.U32 R4, RZ, RZ, R13 ;  /* 0x000000ffff047224 */ /* 0x000fe400078e000d */
[----:B------:R-:W4:Y:S01]  /*40f0*/  LDC R26, c[0x0][0x648] ;  /* 0x00019200ff1a7b82 */ /* 0x000f220000000800 */
[----:B0-----:R-:W-:-:S07]  /*4100*/  IMAD R22, R0, R7, R19 ;  /* 0x0000000700167224 */ /* 0x001fce00078e0213 */
[----:B------:R-:W0:Y:S08]  /*4110*/  LDC R27, c[0x0][0x638] ;  /* 0x00018e00ff1b7b82 */ /* 0x000e300000000800 */
[----:B------:R-:W0:Y:S01]  /*4120*/  LDC R28, c[0x0][0x610] ;  /* 0x00018400ff1c7b82 */ /* 0x000e220000000800 */
[----:B-1-3--:R-:W-:Y:S05]  /*4130*/  @!P0 BRA `(.L_x_105) ;  /* 0x0000000000288947 */ /* 0x00afea0003800000 */
[----:B------:R-:W1:Y:S02]  /*4140*/  LDC R0, c[0x0][0x64c] ;  /* 0x00019300ff007b82 */ /* 0x000e640000000800 */
[----:B-1----:R-:W-:-:S05]  /*4150*/  IADD3 R3, P0, R13, R0, RZ ;  /* 0x000000000d037210 */ /* 0x002fca0007f1e0ff */
        /* <DEDUP_REMOVED lines=8> */
.L_x_105:
[----:B------:R-:W-:Y:S01]  /*41e0*/  ISETP.NE.AND P0, PT, R2, 0x1, PT ;  /* 0x000000010200780c */ /* 0x000fe20003f05270 */
[----:B------:R-:W-:Y:S01]  /*41f0*/  IMAD.MOV R14, RZ, RZ, -R14 ;  /* 0x000000ffff0e7224 */ /* 0x000fe200078e0a0e */
[----:B----4-:R-:W-:Y:S01]  /*4200*/  SHF.R.U64 R0, R4, R26, R5 ;  /* 0x0000001a04007219 */ /* 0x010fe20000001205 */
[----:B--2---:R-:W-:Y:S01]  /*4210*/  VIADD R5, R21, 0xffffffff ;  /* 0xffffffff15057836 */ /* 0x004fe20000000000 */
[----:B------:R-:W-:-:S03]  /*4220*/  LOP3.LUT R3, R12, R67, RZ, 0xc0, !PT ;  /* 0x000000430c037212 */ /* 0x000fc600078ec0ff */
[----:B------:R-:W-:Y:S01]  /*4230*/  IMAD.MOV R4, RZ, RZ, -R0 ;  /* 0x000000ffff047224 */ /* 0x000fe200078e0a00 */
[----:B------:R-:W-:Y:S01]  /*4240*/  LOP3.LUT R5, R10, R5, RZ, 0xc0, !PT ;  /* 0x000000050a057212 */ /* 0x000fe200078ec0ff */
[----:B------:R-:W-:Y:S02]  /*4250*/  IMAD R3, R64, R0, R3 ;  /* 0x0000000040037224 */ /* 0x000fe400078e0203 */
[----:B0-----:R-:W-:Y:S02]  /*4260*/  IMAD R0, R4, R27, R13 ;  /* 0x0000001b04007224 */ /* 0x001fe400078e020d */
[----:B------:R-:W-:Y:S02]  /*4270*/  @P0 IMAD R22, R15, R14, R20 ;  /* 0x0000000e0f160224 */ /* 0x000fe400078e0214 */
[----:B------:R-:W-:Y:S02]  /*4280*/  IMAD.MOV.U32 R4, RZ, RZ, 0x1 ;  /* 0x00000001ff047424 */ /* 0x000fe400078e00ff */
[----:B------:R-:W-:-:S02]  /*4290*/  IMAD R22, R3, R28, R22 ;  /* 0x0000001c03167224 */ /* 0x000fc400078e0216 */
[----:B------:R-:W-:Y:S01]  /*42a0*/  IMAD R3, R0, R21, R5 ;  /* 0x0000001500037224 */ /* 0x000fe200078e0205 */
[----:B------:R-:W-:-:S04]  /*42b0*/  PRMT R0, R4, 0x7610, R0 ;  /* 0x0000761004007816 */ /* 0x000fc80000000000 */
[----:B------:R-:W-:Y:S02]  /*42c0*/  SEL R19, R3, R22, !P0 ;  /* 0x0000001603137207 */ /* 0x000fe40004000000 */
[----:B------:R-:W-:-:S07]  /*42d0*/  SEL R22, R22, R3, !P0 ;  /* 0x0000000316167207 */ /* 0x000fce0004000000 */
.L_x_103:
[----:B------:R-:W-:Y:S02]  /*42e0*/  LOP3.LUT P0, RZ, R0, 0xff, RZ, 0xc0, !PT ;  /* 0x000000ff00ff7812 */ /* 0x000fe4000780c0ff */
[----:B------:R-:W-:-:S11]  /*42f0*/  LOP3.LUT R70, R70, 0x1, RZ, 0x3c, !PT ;  /* 0x0000000146467812 */ /* 0x000fd600078e3cff */
[----:B------:R-:W-:Y:S05]  /*4300*/  @P0 BRA `(.L_x_106) ;  /* 0xffffffd400180947 */ /* 0x000fea000383ffff */
[----:B------:R-:W-:Y:S05]  /*4310*/  EXIT ;  /* 0x000000000000794d */ /* 0x000fea0003800000 */
.L_x_17:
[----:B------:R-:W-:-:S08]  /*4320*/  ISETP.NE.AND P0, PT, R14, RZ, PT ;  /* 0x000000ff0e00720c */ /* 0x000fd00003f05270 */
[----:B0-----:R-:W0:-:S00]  /*4330*/  USETMAXREG.DEALLOC.CTAPOOL 0x28 ;  /* 0x00000028000079c8 */ /* 0x001e0000080e0500 */
[----:B------:R-:W-:Y:S05]  /*4340*/  @P0 EXIT ;  /* 0x000000000000094d */ /* 0x000fea0003800000 */
[----:B0-----:R-:W-:Y:S01]  /*4350*/  LOP3.LUT P0, RZ, R8, 0xff, RZ, 0xc0, !PT ;  /* 0x000000ff08ff7812 */ /* 0x001fe2000780c0ff */
[----:B------:R-:W-:Y:S02]  /*4360*/  IMAD.MOV.U32 R3, RZ, RZ, 0x1 ;  /* 0x00000001ff037424 */ /* 0x000fe400078e00ff */
[----:B------:R-:W-:-:S10]  /*4370*/  IMAD.MOV.U32 R8, RZ, RZ, RZ ;  /* 0x000000ffff087224 */ /* 0x000fd400078e00ff */
[----:B------:R-:W-:Y:S05]  /*4380*/  @!P0 BRA `(.L_x_107) ;  /* 0x0000000c00648947 */ /* 0x000fea0003800000 */
[----:B------:R-:W0:Y:S01]  /*4390*/  S2UR UR9, SR_CgaCtaId ;  /* 0x00000000000979c3 */ /* 0x000e220000008800 */
[----:B------:R-:W-:Y:S01]  /*43a0*/  ULDC UR5, c[0x0][0x658] ;  /* 0x0001960000057ab9 */ /* 0x000fe20000000800 */
[----:B------:R-:W-:Y:S01]  /*43b0*/  UMOV UR10, 0xffffffff ;  /* 0xffffffff000a7882 */ /* 0x000fe20000000000 */
[----:B------:R-:W-:Y:S01]  /*43c0*/  UMOV UR11, 0x1 ;  /* 0x00000001000b7882 */ /* 0x000fe20000000000 */
[----:B------:R-:W-:Y:S01]  /*43d0*/  USHF.L.U32 UR10, UR10, UR5, URZ ;  /* 0x000000050a0a7299 */ /* 0x000fe2000800063f */
[----:B------:R-:W-:Y:S01]  /*43e0*/  LOP3.LUT P0, RZ, R5, 0x1f, RZ, 0xc0, !PT ;  /* 0x0000001f05ff7812 */ /* 0x000fe2000780c0ff */
[----:B------:R-:W-:Y:S01]  /*43f0*/  BSSY B0, `(.L_x_107) ;  /* 0x00000d2000007945 */ /* 0x000fe20003800000 */
[C---:B------:R-:W-:Y:S01]  /*4400*/  ISETP.NE.AND P2, PT, R4.reuse, RZ, PT ;  /* 0x000000ff0400720c */ /* 0x040fe20003f45270 */
[----:B------:R-:W-:Y:S01]  /*4410*/  IMAD.MOV.U32 R10, RZ, RZ, 0x1 ;  /* 0x00000001ff0a7424 */ /* 0x000fe200078e00ff */
[----:B------:R-:W-:Y:S01]  /*4420*/  ISETP.NE.OR P0, PT, R4, RZ, !P0 ;  /* 0x000000ff0400720c */ /* 0x000fe20004705670 */
[----:B------:R-:W-:Y:S01]  /*4430*/  IMAD.MOV.U32 R3, RZ, RZ, 0x1 ;  /* 0x00000001ff037424 */ /* 0x000fe200078e00ff */
[----:B------:R-:W-:Y:S01]  /*4440*/  LOP3.LUT R9, R23, 0x2, RZ, 0xfc, !PT ;  /* 0x0000000217097812 */ /* 0x000fe200078efcff */
[----:B------:R-:W-:Y:S01]  /*4450*/  IMAD.MOV.U32 R8, RZ, RZ, RZ ;  /* 0x000000ffff087224 */ /* 0x000fe200078e00ff */
[----:B------:R-:W-:Y:S01]  /*4460*/  ULDC UR4, c[0x0][0x600] ;  /* 0x0001800000047ab9 */ /* 0x000fe20000000800 */
[----:B------:R-:W-:Y:S01]  /*4470*/  UMOV UR18, 0x5 ;  /* 0x0000000500127882 */ /* 0x000fe20000000000 */
[----:B------:R-:W-:-:S02]  /*4480*/  UIADD3 UR26, UR40, 0x1, URZ ;  /* 0x00000001281a7890 */ /* 0x000fc4000fffe03f */
[----:B------:R-:W-:Y:S02]  /*4490*/  UIADD3 UR4, UR4, -0x1, URZ ;  /* 0xffffffff04047890 */ /* 0x000fe4000fffe03f */
[----:B------:R-:W-:Y:S01]  /*44a0*/  USHF.L.U32 UR5, UR11, UR5, URZ ;  /* 0x000000050b057299 */ /* 0x000fe2000800063f */
[----:B------:R-:W-:Y:S01]  /*44b0*/  ULDC.64 UR24, c[0x0][0x198] ;  /* 0x0000660000187ab9 */ /* 0x000fe20000000a00 */
[----:B0-----:R-:W-:Y:S02]  /*44c0*/  ULOP3.LUT UR8, UR9, 0x1, URZ, 0xc0, !UPT ;  /* 0x0000000109087892 */ /* 0x001fe4000f8ec03f */
[----:B------:R-:W-:Y:S02]  /*44d0*/  USHF.L.U32 UR7, UR9, 0xa, URZ ;  /* 0x0000000a09077899 */ /* 0x000fe4000800063f */
[----:B------:R-:W-:Y:S02]  /*44e0*/  USHF.R.U32.HI UR27, URZ, 0x1, UR9 ;  /* 0x000000013f1b7899 */ /* 0x000fe40008011609 */
[----:B------:R-:W-:-:S02]  /*44f0*/  USHF.L.U32 UR6, UR9, 0x5, URZ ;  /* 0x0000000509067899 */ /* 0x000fc4000800063f */
[----:B------:R-:W-:Y:S02]  /*4500*/  ULOP3.LUT UR9, UR9, 0xfffffffe, URZ, 0xc0, !UPT ;  /* 0xfffffffe09097892 */ /* 0x000fe4000f8ec03f */
[----:B------:R-:W-:Y:S02]  /*4510*/  UISETP.GT.U32.AND UP0, UPT, UR8, 0xffff, UPT ;  /* 0x0000ffff0800788c */ /* 0x000fe4000bf04070 */
[----:B------:R-:W-:Y:S02]  /*4520*/  ULOP3.LUT UR13, UR7, 0x400, URZ, 0xc0, !UPT ;  /* 0x00000400070d7892 */ /* 0x000fe4000f8ec03f */
[----:B------:R-:W-:Y:S02]  /*4530*/  ULOP3.LUT UR7, URZ, UR10, URZ, 0x33, !UPT ;  /* 0x0000000a3f077292 */ /* 0x000fe4000f8e333f */
[----:B------:R-:W-:Y:S02]  /*4540*/  USHF.L.U32 UR10, UR11, UR9, URZ ;  /* 0x000000090b0a7299 */ /* 0x000fe4000800063f */
[----:B------:R-:W-:-:S02]  /*4550*/  ULOP3.LUT UR9, UR9, 0x1, URZ, 0xfc, !UPT ;  /* 0x0000000109097892 */ /* 0x000fc4000f8efc3f */
[----:B------:R-:W-:Y:S02]  /*4560*/  USEL UR8, UR8, 0xffff, !UP0 ;  /* 0x0000ffff08087887 */ /* 0x000fe4000c000000 */
[----:B------:R-:W-:Y:S02]  /*4570*/  USHF.L.U32 UR9, UR11, UR9, URZ ;  /* 0x000000090b097299 */ /* 0x000fe4000800063f */
[----:B------:R-:W-:Y:S02]  /*4580*/  ULOP3.LUT UR8, UR8, 0xffff, URZ, 0xc0, !UPT ;  /* 0x0000ffff08087892 */ /* 0x000fe4000f8ec03f */
[----:B------:R-:W-:Y:S02]  /*4590*/  ULEA UR28, UR27, 0x100, 0xa ;  /* 0x000001001b1c7891 */ /* 0x000fe4000f8e503f */
[----:B------:R-:W-:Y:S02]  /*45a0*/  ULOP3.LUT UR6, UR6, 0x20, URZ, 0xc0, !UPT ;  /* 0x0000002006067892 */ /* 0x000fe4000f8ec03f */
[----:B------:R-:W-:-:S02]  /*45b0*/  ULOP3.LUT UR13, UR13, 0x1900, URZ, 0xfc, !UPT ;  /* 0x000019000d0d7892 */ /* 0x000fc4000f8efc3f */
[----:B------:R-:W-:Y:S02]  /*45c0*/  ULOP3.LUT UR19, UR10, UR9, URZ, 0xfc, !UPT ;  /* 0x000000090a137292 */ /* 0x000fe4000f8efc3f */
[----:B------:R-:W-:-:S12]  /*45d0*/  USHF.L.U32 UR18, UR18, UR8, URZ ;  /* 0x0000000812127299 */ /* 0x000fd8000800063f */
.L_x_119:
[----:B------:R-:W-:-:S03]  /*45e0*/  UMOV UR8, 0xffffffff ;  /* 0xffffffff00087882 */ /* 0x000fc60000000000 */
[----:B------:R-:W-:Y:S05]  /*45f0*/  BRA.DIV UR8, `(.L_x_108) ;  /* 0x0000000e08c07947 */ /* 0x000fea000b800000 */
[----:B------:R-:W-:-:S13]  /*4600*/  ELECT P6, URZ, PT ;  /* 0x00000000003f782f */ /* 0x000fda00038c0000 */
.L_x_131:
[----:B------:R-:W0:Y:S01]  /*4610*/  LDC R4, c[0x0][0x28c] ;  /* 0x0000a300ff047b82 */ /* 0x000e220000000800 */
[----:B------:R-:W-:Y:S01]  /*4620*/  BSSY B1, `(.L_x_109) ;  /* 0x000003a000017945 */ /* 0x000fe20003800000 */
[----:B0-----:R-:W-:-:S13]  /*4630*/  ISETP.LT.OR P6, PT, R4, 0x1, !P6 ;  /* 0x000000010400780c */ /* 0x001fda00077c1670 */
[----:B------:R-:W-:Y:S05]  /*4640*/  @P6 BRA `(.L_x_110) ;  /* 0x0000000000dc6947 */ /* 0x000fea0003800000 */
[----:B------:R-:W-:Y:S01]  /*4650*/  LEA R22, R22, UR27, 0x1 ;  /* 0x0000001b16167c11 */ /* 0x000fe2000f8e08ff */
[----:B------:R-:W-:Y:S01]  /*4660*/  IMAD.MOV.U32 R13, RZ, RZ, RZ ;  /* 0x000000ffff0d7224 */ /* 0x000fe200078e00ff */
[----:B------:R-:W-:Y:S01]  /*4670*/  LEA R19, R19, UR6, 0x6 ;  /* 0x0000000613137c11 */ /* 0x000fe2000f8e30ff */
[----:B------:R-:W-:Y:S02]  /*4680*/  IMAD.U32 R14, RZ, RZ, UR26 ;  /* 0x0000001aff0e7e24 */ /* 0x000fe4000f8e00ff */
[----:B------:R-:W-:Y:S02]  /*4690*/  IMAD.MOV.U32 R4, RZ, RZ, R3 ;  /* 0x000000ffff047224 */ /* 0x000fe400078e0003 */
[----:B------:R-:W-:Y:S02]  /*46a0*/  IMAD.MOV.U32 R5, RZ, RZ, R8 ;  /* 0x000000ffff057224 */ /* 0x000fe400078e0008 */
[----:B------:R-:W-:-:S07]  /*46b0*/  IMAD.SHL.U32 R22, R22, 0x20, RZ ;  /* 0x0000002016167824 */ /* 0x000fce00078e00ff */
.L_x_114:
[----:B------:R-:W0:Y:S01]  /*46c0*/  S2R R7, SR_CgaCtaId ;  /* 0x0000000000077919 */ /* 0x000e220000008800 */
[----:B------:R-:W-:-:S04]  /*46d0*/  MOV R6, 0x400 ;  /* 0x0000040000067802 */ /* 0x000fc80000000f00 */
[----:B0-----:R-:W-:Y:S02]  /*46e0*/  LEA R12, R7, R6, 0x18 ;  /* 0x00000006070c7211 */ /* 0x001fe400078ec0ff */
[----:B------:R-:W-:Y:S01]  /*46f0*/  SHF.L.U32 R6, R4, 0x1f, RZ ;  /* 0x0000001f04067819 */ /* 0x000fe200000006ff */
[----:B------:R-:W0:Y:S02]  /*4700*/  @!P2 LDC R7, c[0x0][0x500] ;  /* 0x00014000ff07ab82 */ /* 0x000e240000000800 */
[----:B------:R-:W-:-:S04]  /*4710*/  IMAD R11, R5, 0x8, R12 ;  /* 0x00000008050b7824 */ /* 0x000fc800078e020c */
[----:B------:R-:W1:Y:S02]  /*4720*/  SYNCS.PHASECHK.TRANS64.TRYWAIT P1, [R11+URZ+0x18], R6 ;  /* 0x000018060b0075a7 */ /* 0x000e64000802017f */
[----:B-1----:R-:W-:Y:S05]  /*4730*/  @!P1 BRA `(.L_x_111) ;  /* 0x0000000c00909947 */ /* 0x002fea0003800000 */
.L_x_132:
[----:B-1----:R-:W-:Y:S01]  /*4740*/  PRMT R6, R9, 0x9910, RZ ;  /* 0x0000991009067816 */ /* 0x002fe200000000ff */
[----:B0-----:R0:W-:Y:S03]  /*4750*/  @!P2 SYNCS.ARRIVE.TRANS64 RZ, [R11+URZ], R7 ;  /* 0x000000070bffa9a7 */ /* 0x0011e6000800003f */
[----:B------:R-:W-:-:S13]  /*4760*/  ISETP.NE.AND P1, PT, R6, 0x2, PT ;  /* 0x000000020600780c */ /* 0x000fda0003f25270 */
[----:B0-----:R-:W-:Y:S05]  /*4770*/  @P1 BRA `(.L_x_112) ;  /* 0x0000000000041947 */ /* 0x001fea0003800000 */
[----:B------:R-:W-:Y:S01]  /*4780*/  BPT.TRAP 0x1 ;  /* 0x000000040000795c */ /* 0x000fe20000300000 */
.L_x_112:
[----:B------:R-:W-:Y:S05]  /*4790*/  @P0 BRA `(.L_x_113) ;  /* 0x0000000000040947 */ /* 0x000fea0003800000 */
[----:B------:R-:W-:Y:S01]  /*47a0*/  BPT.TRAP 0x1 ;  /* 0x000000040000795c */ /* 0x000fe20000300000 */
.L_x_113:
[----:B------:R-:W-:Y:S01]  /*47b0*/  R2UR UR11, R5 ;  /* 0x00000000050b72ca */ /* 0x000fe200000e0000 */
[----:B------:R-:W-:Y:S01]  /*47c0*/  VIADD R14, R14, 0xffffffff ;  /* 0xffffffff0e0e7836 */ /* 0x000fe20000000000 */
[----:B------:R-:W-:Y:S01]  /*47d0*/  R2UR UR21, R12 ;  /* 0x000000000c1572ca */ /* 0x000fe200000e0000 */
[----:B------:R-:W-:Y:S01]  /*47e0*/  UIADD3 UR14, UP0, UR24, 0xf0, URZ ;  /* 0x000000f0180e7890 */ /* 0x000fe2000ff1e03f */
[----:B------:R-:W-:Y:S01]  /*47f0*/  R2UR UR22, R22 ;  /* 0x00000000161672ca */ /* 0x000fe200000e0000 */
[----:B------:R-:W-:Y:S01]  /*4800*/  UIADD3 UR30, UP1, UR24, 0x1f0, URZ ;  /* 0x000001f0181e7890 */ /* 0x000fe2000ff3e03f */
[----:B------:R-:W-:Y:S01]  /*4810*/  R2UR UR9, R11 ;  /* 0x000000000b0972ca */ /* 0x000fe200000e0000 */
[----:B------:R-:W-:Y:S01]  /*4820*/  UIADD3.X UR15, URZ, UR25, URZ, UP0, !UPT ;  /* 0x000000193f0f7290 */ /* 0x000fe200087fe43f */
[----:B------:R-:W-:Y:S01]  /*4830*/  R2UR UR10, R13 ;  /* 0x000000000d0a72ca */ /* 0x000fe200000e0000 */
[----:B------:R-:W-:Y:S01]  /*4840*/  UPRMT UR20, URZ, 0x5410, UR18 ;  /* 0x000054103f147896 */ /* 0x000fe20008000012 */
[----:B------:R-:W-:Y:S01]  /*4850*/  R2UR UR12, R18 ;  /* 0x00000000120c72ca */ /* 0x000fe200000e0000 */
[----:B------:R-:W-:Y:S01]  /*4860*/  VIADD R5, R5, 0x1 ;  /* 0x0000000105057836 */ /* 0x000fe20000000000 */
[----:B------:R-:W-:Y:S01]  /*4870*/  R2UR UR23, R19 ;  /* 0x00000000131772ca */ /* 0x000fe200000e0000 */
[----:B------:R-:W-:Y:S01]  /*4880*/  ULEA UR8, UR11, UR28, 0xb ;  /* 0x0000001c0b087291 */ /* 0x000fe2000f8e583f */
[----:B------:R-:W-:Y:S01]  /*4890*/  ISETP.GT.AND P3, PT, R14, 0x1, PT ;  /* 0x000000010e00780c */ /* 0x000fe20003f64270 */
[----:B------:R-:W-:Y:S01]  /*48a0*/  ULEA UR11, UR11, UR13, 0xb ;  /* 0x0000000d0b0b7291 */ /* 0x000fe2000f8e583f */
[----:B------:R-:W-:Y:S01]  /*48b0*/  ISETP.NE.AND P1, PT, R5, 0x3, PT ;  /* 0x000000030500780c */ /* 0x000fe20003f25270 */
[----:B------:R-:W-:Y:S01]  /*48c0*/  UIADD3 UR8, UR21, UR8, URZ ;  /* 0x0000000815087290 */ /* 0x000fe2000fffe03f */
[----:B------:R-:W-:Y:S01]  /*48d0*/  VIADD R13, R13, 0x20 ;  /* 0x000000200d0d7836 */ /* 0x000fe20000000000 */
[----:B------:R-:W-:Y:S01]  /*48e0*/  UIADD3 UR21, UR21, UR11, URZ ;  /* 0x0000000b15157290 */ /* 0x000fe2000fffe03f */
[----:B------:R-:W-:Y:S01]  /*48f0*/  SEL R7, RZ, 0x1, P1 ;  /* 0x00000001ff077807 */ /* 0x000fe20000800000 */
[----:B------:R-:W-:Y:S01]  /*4900*/  UPRMT UR29, URZ, 0x5410, UR19 ;  /* 0x000054103f1d7896 */ /* 0x000fe20008000013 */
[----:B------:R-:W-:Y:S01]  /*4910*/  SEL R5, R5, RZ, P1 ;  /* 0x000000ff05057207 */ /* 0x000fe20000800000 */
[----:B------:R-:W-:Y:S01]  /*4920*/  UIADD3.X UR31, URZ, UR25, URZ, UP1, !UPT ;  /* 0x000000193f1f7290 */ /* 0x000fe20008ffe43f */
[----:B------:R-:W-:Y:S01]  /*4930*/  LOP3.LUT R4, R4, R7, RZ, 0x3c, !PT ;  /* 0x0000000704047212 */ /* 0x000fe200078e3cff */
[----:B------:R-:W-:Y:S01]  /*4940*/  UMOV UR16, 0x0 ;  /* 0x0000000000107882 */ /* 0x000fe20000000000 */
[----:B------:R-:W-:Y:S01]  /*4950*/  UMOV UR17, 0x10000000 ;  /* 0x1000000000117882 */ /* 0x000fe20000000000 */
[----:B------:R-:W-:-:S02]  /*4960*/  UMOV UR11, UR22 ;  /* 0x00000016000b7c82 */ /* 0x000fc40008000000 */
[----:B------:R0:W-:Y:S02]  /*4970*/  UTMALDG.3D.MULTICAST [UR8], [UR14], UR20, desc[UR16] ;  /* 0x000010080e0073b4 */ /* 0x0001e40008011814 */
[----:B0-----:R-:W-:Y:S01]  /*4980*/  UMOV UR8, UR21 ;  /* 0x0000001500087c82 */ /* 0x001fe20008000000 */
[----:B------:R-:W-:Y:S02]  /*4990*/  UMOV UR11, UR23 ;  /* 0x00000017000b7c82 */ /* 0x000fe40008000000 */
[----:B------:R0:W-:Y:S02]  /*49a0*/  UTMALDG.3D.MULTICAST [UR8], [UR30], UR29, desc[UR16] ;  /* 0x000010081e0073b4 */ /* 0x0001e4000801181d */
[----:B0-----:R-:W-:Y:S05]  /*49b0*/  @P3 BRA `(.L_x_114) ;  /* 0xfffffffc00403947 */ /* 0x001fea000383ffff */
.L_x_110:
[----:B------:R-:W-:Y:S05]  /*49c0*/  BSYNC B1 ;  /* 0x0000000000017941 */ /* 0x000fea0003800000 */
.L_x_109:
[----:B------:R-:W2:Y:S01]  /*49d0*/  LDL.64 R20, [R1] ;  /* 0x0000000001147983 */ /* 0x000ea20000100a00 */
[----:B------:R-:W-:Y:S01]  /*49e0*/  LOP3.LUT P4, RZ, R10, 0xff, RZ, 0xc0, !PT ;  /* 0x000000ff0aff7812 */ /* 0x000fe2000788c0ff */
[----:B------:R-:W-:Y:S01]  /*49f0*/  VIADD R7, R8, UR40 ;  /* 0x0000002808077c36 */ /* 0x000fe20008000000 */
[----:B------:R-:W-:Y:S01]  /*4a00*/  ULDC.64 UR8, c[0x0][0x650] ;  /* 0x0001940000087ab9 */ /* 0x000fe20000000a00 */
[----:B------:R-:W-:Y:S01]  /*4a10*/  IMAD.U32 R8, RZ, RZ, UR40 ;  /* 0x00000028ff087e24 */ /* 0x000fe2000f8e00ff */
[----:B------:R-:W-:Y:S01]  /*4a20*/  UISETP.GE.U32.AND UP0, UPT, UR40, 0x3, UPT ;  /* 0x000000032800788c */ /* 0x000fe2000bf06070 */
[----:B------:R-:W-:Y:S01]  /*4a30*/  BSSY B1, `(.L_x_115) ;  /* 0x000006b000017945 */ /* 0x000fe20003800000 */
[----:B------:R-:W-:Y:S01]  /*4a40*/  ISETP.GT.U32.AND P1, PT, R7, 0x2, PT ;  /* 0x000000020700780c */ /* 0x000fe20003f24070 */
[----:B------:R-:W-:Y:S01]  /*4a50*/  IMAD.MOV.U32 R22, RZ, RZ, -0x1 ;  /* 0xffffffffff167424 */ /* 0x000fe200078e00ff */
[----:B------:R-:W-:Y:S01]  /*4a60*/  PRMT R10, RZ, 0x7610, R10 ;  /* 0x00007610ff0a7816 */ /* 0x000fe2000000000a */
[----:B------:R-:W-:Y:S01]  /*4a70*/  IMAD.MOV.U32 R19, RZ, RZ, -0x1 ;  /* 0xffffffffff137424 */ /* 0x000fe200078e00ff */
[----:B------:R-:W-:Y:S01]  /*4a80*/  ISETP.LT.U32.AND P1, PT, R8, 0x3, P1 ;  /* 0x000000030800780c */ /* 0x000fe20000f21070 */
[----:B------:R-:W-:Y:S01]  /*4a90*/  IMAD.MOV.U32 R18, RZ, RZ, -0x1 ;  /* 0xffffffffff127424 */ /* 0x000fe200078e00ff */
[----:B------:R-:W-:Y:S01]  /*4aa0*/  PLOP3.LUT P3, PT, PT, PT, UP0, 0x80, 0x0 ;  /* 0x000000000000781c */ /* 0x000fe20003f6f008 */
[----:B------:R-:W0:Y:S01]  /*4ab0*/  @P4 S2R R5, SR_CgaCtaId ;  /* 0x0000000000054919 */ /* 0x000e220000008800 */
[----:B------:R-:W-:-:S04]  /*4ac0*/  @P4 MOV R4, 0x400 ;  /* 0x0000040000044802 */ /* 0x000fc80000000f00 */
[----:B0-----:R-:W-:Y:S01]  /*4ad0*/  @P4 LEA R6, R5, R4, 0x18 ;  /* 0x0000000405064211 */ /* 0x001fe200078ec0ff */
[----:B------:R-:W-:Y:S01]  /*4ae0*/  IMAD.WIDE.U32 R4, R7, -0x55555555, RZ ;  /* 0xaaaaaaab07047825 */ /* 0x000fe200078e00ff */
[----:B------:R-:W-:Y:S02]  /*4af0*/  SEL R4, RZ, 0x1, !P1 ;  /* 0x00000001ff047807 */ /* 0x000fe40004800000 */
[----:B------:R0:W-:Y:S02]  /*4b00*/  @P4 SYNCS.ARRIVE.TRANS64.A1T0 RZ, [R6+URZ+0x68], RZ ;  /* 0x000068ff06ff49a7 */ /* 0x0001e4000810003f */
[----:B------:R-:W-:Y:S02]  /*4b10*/  LOP3.LUT R3, R3, R4, RZ, 0x3c, !PT ;  /* 0x0000000403037212 */ /* 0x000fe400078e3cff */
[----:B------:R-:W-:Y:S02]  /*4b20*/  PRMT R4, RZ, 0x7610, R4 ;  /* 0x00007610ff047816 */ /* 0x000fe40000000004 */
[----:B0-----:R-:W-:-:S04]  /*4b30*/  SHF.R.U32.HI R6, RZ, 0x1, R5 ;  /* 0x00000001ff067819 */ /* 0x001fc80000011605 */
[----:B------:R-:W-:Y:S01]  /*4b40*/  @P3 LOP3.LUT R3, R3, 0x1, R6, 0x78, !PT ;  /* 0x0000000103033812 */ /* 0x000fe200078e7806 */
[----:B------:R-:W-:Y:S01]  /*4b50*/  IMAD R8, R6, -0x3, R7 ;  /* 0xfffffffd06087824 */ /* 0x000fe200078e0207 */
[----:B--2---:R-:W-:-:S04]  /*4b60*/  IADD3 R16, P4, R16, R20, RZ ;  /* 0x0000001410107210 */ /* 0x004fc80007f9e0ff */
[----:B------:R-:W-:Y:S01]  /*4b70*/  ISETP.GE.U32.AND P1, PT, R16, UR8, PT ;  /* 0x0000000810007c0c */ /* 0x000fe2000bf26070 */
[----:B------:R-:W-:-:S05]  /*4b80*/  IMAD.X R17, R17, 0x1, R0, P4 ;  /* 0x0000000111117824 */ /* 0x000fca00020e0600 */
[----:B------:R-:W-:-:S13]  /*4b90*/  ISETP.GE.U32.AND.EX P1, PT, R17, UR9, PT, P1 ;  /* 0x0000000911007c0c */ /* 0x000fda000bf26110 */
[----:B------:R-:W-:Y:S05]  /*4ba0*/  @P1 BRA `(.L_x_116) ;  /* 0x00000004004c1947 */ /* 0x000fea0003800000 */
[----:B------:R-:W0:Y:S01]  /*4bb0*/  S2R R12, SR_CTAID.X ;  /* 0x00000000000c7919 */ /* 0x000e220000002500 */
[----:B------:R-:W-:Y:S01]  /*4bc0*/  ULDC.64 UR8, c[0x0][0x628] ;  /* 0x00018a0000087ab9 */ /* 0x000fe20000000a00 */
[----:B------:R-:W1:Y:S01]  /*4bd0*/  LDC R13, c[0x0][0x144] ;  /* 0x00005100ff0d7b82 */ /* 0x000e620000000800 */
[----:B------:R-:W-:Y:S01]  /*4be0*/  ISETP.NE.U32.AND P1, PT, RZ, UR8, PT ;  /* 0x00000008ff007c0c */ /* 0x000fe2000bf25070 */
[----:B------:R-:W2:Y:S01]  /*4bf0*/  S2R R11, SR_CTAID.Y ;  /* 0x00000000000b7919 */ /* 0x000ea20000002600 */
[----:B------:R-:W-:Y:S01]  /*4c00*/  ULDC UR10, c[0x0][0x150] ;  /* 0x00005400000a7ab9 */ /* 0x000fe20000000800 */
[----:B------:R-:W-:Y:S01]  /*4c10*/  ULDC UR11, c[0x0][0x630] ;  /* 0x00018c00000b7ab9 */ /* 0x000fe20000000800 */
[----:B------:R-:W-:Y:S01]  /*4c20*/  ISETP.NE.AND.EX P1, PT, RZ, UR9, PT, P1 ;  /* 0x00000009ff007c0c */ /* 0x000fe2000bf25310 */
[----:B------:R-:W-:Y:S01]  /*4c30*/  IMAD.MOV.U32 R4, RZ, RZ, R16 ;  /* 0x000000ffff047224 */ /* 0x000fe200078e0010 */
[----:B0-----:R-:W-:-:S05]  /*4c40*/  I2FP.F32.U32 R5, R12 ;  /* 0x0000000c00057245 */ /* 0x001fca0000201000 */
[----:B------:R-:W-:Y:S01]  /*4c50*/  FMUL R14, R5, UR10 ;  /* 0x0000000a050e7c20 */ /* 0x000fe20008400000 */
[----:B------:R-:W-:-:S05]  /*4c60*/  IMAD.MOV.U32 R5, RZ, RZ, R17 ;  /* 0x000000ffff057224 */ /* 0x000fca00078e0011 */
[----:B--2---:R-:W-:Y:S05]  /*4c70*/  @!P1 BRA `(.L_x_117) ;  /* 0x0000000000289947 */ /* 0x004fea0003800000 */
[----:B------:R-:W-:Y:S02]  /*4c80*/  ULDC UR10, c[0x0][0x634] ;  /* 0x00018d00000a7ab9 */ /* 0x000fe40000000800 */
[----:B------:R-:W-:-:S05]  /*4c90*/  IADD3 R5, P1, R16, UR10, RZ ;  /* 0x0000000a10057c10 */ /* 0x000fca000ff3e0ff */
[----:B------:R-:W-:-:S04]  /*4ca0*/  IMAD.X R15, RZ, RZ, R17, P1 ;  /* 0x000000ffff0f7224 */ /* 0x000fc800008e0611 */
[----:B------:R-:W-:-:S04]  /*4cb0*/  IMAD.WIDE.U32 R6, R15, UR8, RZ ;  /* 0x000000080f067c25 */ /* 0x000fc8000f8e00ff */
[----:B------:R-:W-:-:S04]  /*4cc0*/  IMAD.WIDE.U32 R6, P1, R5, UR9, R6 ;  /* 0x0000000905067c25 */ /* 0x000fc8000f820006 */
[----:B------:R-:W-:-:S04]  /*4cd0*/  IMAD.WIDE.U32 R4, R5, UR8, RZ ;  /* 0x0000000805047c25 */ /* 0x000fc8000f8e00ff */
[----:B------:R-:W-:Y:S01]  /*4ce0*/  IMAD.MOV.U32 R4, RZ, RZ, R7 ;  /* 0x000000ffff047224 */ /* 0x000fe200078e0007 */
[----:B------:R-:W-:Y:S01]  /*4cf0*/  IADD3 RZ, P3, R5, R6, RZ ;  /* 0x0000000605ff7210 */ /* 0x000fe20007f7e0ff */
[----:B------:R-:W-:-:S04]  /*4d00*/  IMAD.X R5, RZ, RZ, RZ, P1 ;  /* 0x000000ffff057224 */ /* 0x000fc800008e06ff */
[----:B------:R-:W-:-:S08]  /*4d10*/  IMAD.WIDE.U32.X R4, R15, UR9, R4, P3 ;  /* 0x000000090f047c25 */ /* 0x000fd000098e0404 */
.L_x_117:
[--C-:B------:R-:W-:Y:S01]  /*4d20*/  SHF.R.U64 R18, R4, UR11, R5.reuse ;  /* 0x0000000b04127c19 */ /* 0x100fe20008001205 */
[----:B------:R-:W0:Y:S01]  /*4d30*/  F2I.U32.TRUNC.NTZ R14, R14 ;  /* 0x0000000e000e7305 */ /* 0x000e22000020f000 */
[----:B------:R-:W-:Y:S01]  /*4d40*/  SHF.R.U32.HI R4, RZ, UR11, R5 ;  /* 0x0000000bff047c19 */ /* 0x000fe20008011605 */
[----:B------:R-:W-:Y:S01]  /*4d50*/  ULDC.64 UR8, c[0x0][0x620] ;  /* 0x0001880000087ab9 */ /* 0x000fe20000000a00 */
[----:B------:R-:W-:Y:S01]  /*4d60*/  IADD3 R7, P1, RZ, -R18, RZ ;  /* 0x80000012ff077210 */ /* 0x000fe20007f3e0ff */
[----:B------:R-:W-:Y:S01]  /*4d70*/  ULDC.64 UR10, c[0x0][0x640] ;  /* 0x00019000000a7ab9 */ /* 0x000fe20000000a00 */
[----:B------:R-:W2:Y:S03]  /*4d80*/  LDC R20, c[0x0][0x148] ;  /* 0x00005200ff147b82 */ /* 0x000ea60000000800 */
[----:B------:R-:W-:Y:S01]  /*4d90*/  IMAD.X R4, RZ, RZ, ~R4, P1 ;  /* 0x000000ffff047224 */ /* 0x000fe200008e0e04 */
[----:B------:R-:W-:-:S03]  /*4da0*/  ISETP.NE.U32.AND P1, PT, RZ, UR10, PT ;  /* 0x0000000aff007c0c */ /* 0x000fc6000bf25070 */
[----:B------:R-:W-:Y:S01]  /*4db0*/  IMAD R6, R4, UR8, RZ ;  /* 0x0000000804067c24 */ /* 0x000fe2000f8e02ff */
[----:B------:R-:W-:Y:S01]  /*4dc0*/  ISETP.NE.AND.EX P1, PT, RZ, UR11, PT, P1 ;  /* 0x0000000bff007c0c */ /* 0x000fe2000bf25310 */
[----:B------:R-:W-:Y:S01]  /*4dd0*/  IMAD.WIDE.U32 R4, R7, UR8, R16 ;  /* 0x0000000807047c25 */ /* 0x000fe2000f8e0010 */
[----:B------:R-:W-:-:S03]  /*4de0*/  ULDC UR8, c[0x0][0x618] ;  /* 0x0001860000087ab9 */ /* 0x000fc60000000800 */
[----:B------:R-:W-:Y:S01]  /*4df0*/  IMAD R7, R7, UR9, R6 ;  /* 0x0000000907077c24 */ /* 0x000fe2000f8e0206 */
[----:B------:R-:W-:Y:S01]  /*4e00*/  ULDC UR9, c[0x0][0x154] ;  /* 0x0000550000097ab9 */ /* 0x000fe20000000800 */
[----:B0-----:R-:W-:Y:S02]  /*4e10*/  IMAD.MOV R6, RZ, RZ, -R14 ;  /* 0x000000ffff067224 */ /* 0x001fe400078e0a0e */
[----:B------:R-:W-:Y:S02]  /*4e20*/  IMAD.IADD R5, R5, 0x1, R7 ;  /* 0x0000000105057824 */ /* 0x000fe400078e0207 */
[----:B-1----:R-:W-:Y:S01]  /*4e30*/  IMAD R12, R13, R6, R12 ;  /* 0x000000060d0c7224 */ /* 0x002fe200078e020c */
[----:B------:R-:W-:Y:S02]  /*4e40*/  I2FP.F32.U32 R6, R11 ;  /* 0x0000000b00067245 */ /* 0x000fe40000201000 */
[--C-:B------:R-:W-:Y:S02]  /*4e50*/  SHF.R.U64 R13, R4, UR8, R5.reuse ;  /* 0x00000008040d7c19 */ /* 0x100fe40008001205 */
[----:B------:R-:W-:Y:S01]  /*4e60*/  SHF.R.U32.HI R4, RZ, UR8, R5 ;  /* 0x00000008ff047c19 */ /* 0x000fe20008011605 */
[----:B------:R-:W-:Y:S01]  /*4e70*/  FMUL R6, R6, UR9 ;  /* 0x0000000906067c20 */ /* 0x000fe20008400000 */
[----:B------:R-:W-:-:S02]  /*4e80*/  ULDC UR8, c[0x0][0x608] ;  /* 0x0001820000087ab9 */ /* 0x000fc40000000800 */
[--C-:B------:R-:W-:Y:S01]  /*4e90*/  SHF.R.U64 R15, R13, UR8, R4.reuse ;  /* 0x000000080d0f7c19 */ /* 0x100fe20008001204 */
[----:B------:R0:W1:Y:S01]  /*4ea0*/  F2I.U32.TRUNC.NTZ R21, R6 ;  /* 0x0000000600157305 */ /* 0x000062000020f000 */
[----:B------:R-:W-:Y:S01]  /*4eb0*/  SHF.R.U32.HI R4, RZ, UR8, R4 ;  /* 0x00000008ff047c19 */ /* 0x000fe20008011604 */
[----:B------:R-:W-:-:S03]  /*4ec0*/  ULDC UR8, c[0x0][0x658] ;  /* 0x0001960000087ab9 */ /* 0x000fc60000000800 */
[--C-:B------:R-:W-:Y:S02]  /*4ed0*/  SHF.R.U64 R14, R15, UR8, R4.reuse ;  /* 0x000000080f0e7c19 */ /* 0x100fe40008001204 */
[----:B------:R-:W-:-:S03]  /*4ee0*/  SHF.R.U32.HI R19, RZ, UR8, R4 ;  /* 0x00000008ff137c19 */ /* 0x000fc60008011604 */
[----:B------:R-:W-:Y:S02]  /*4ef0*/  IMAD.MOV.U32 R4, RZ, RZ, R14 ;  /* 0x000000ffff047224 */ /* 0x000fe400078e000e */
[----:B------:R-:W-:Y:S01]  /*4f00*/  IMAD.MOV.U32 R5, RZ, RZ, R19 ;  /* 0x000000ffff057224 */ /* 0x000fe200078e0013 */
[----:B0-----:R-:W-:Y:S06]  /*4f10*/  @!P1 BRA `(.L_x_118) ;  /* 0x0000000000289947 */ /* 0x001fec0003800000 */
        /* <DEDUP_REMOVED lines=10> */
.L_x_118:
[----:B------:R-:W-:Y:S01]  /*4fc0*/  ISETP.NE.AND P1, PT, R2, 0x1, PT ;  /* 0x000000010200780c */ /* 0x000fe20003f25270 */
[----:B------:R-:W-:Y:S01]  /*4fd0*/  ULDC UR8, c[0x0][0x648] ;  /* 0x0001920000087ab9 */ /* 0x000fe20000000800 */
[----:B------:R-:W-:Y:S01]  /*4fe0*/  LOP3.LUT R15, R15, UR7, RZ, 0xc0, !PT ;  /* 0x000000070f0f7c12 */ /* 0x000fe2000f8ec0ff */
[----:B-1----:R-:W-:Y:S01]  /*4ff0*/  IMAD.MOV R21, RZ, RZ, -R21 ;  /* 0x000000ffff157224 */ /* 0x002fe200078e0a15 */
[----:B------:R-:W-:Y:S01]  /*5000*/  SHF.R.U64 R4, R4, UR8, R5 ;  /* 0x0000000804047c19 */ /* 0x000fe20008001205 */
[----:B------:R-:W-:Y:S01]  /*5010*/  ULDC UR8, c[0x0][0x638] ;  /* 0x00018e0000087ab9 */ /* 0x000fe20000000800 */
[----:B------:R-:W-:Y:S01]  /*5020*/  LOP3.LUT R13, R13, UR4, RZ, 0xc0, !PT ;  /* 0x000000040d0d7c12 */ /* 0x000fe2000f8ec0ff */
[----:B------:R-:W-:Y:S02]  /*5030*/  ULDC UR9, c[0x0][0x610] ;  /* 0x0001840000097ab9 */ /* 0x000fe40000000800 */
[----:B------:R-:W-:Y:S02]  /*5040*/  IMAD.MOV R5, RZ, RZ, -R4 ;  /* 0x000000ffff057224 */ /* 0x000fe400078e0a04 */
[----:B------:R-:W-:-:S02]  /*5050*/  IMAD R15, R4, UR5, R15 ;  /* 0x00000005040f7c24 */ /* 0x000fc4000f8e020f */
[----:B--2---:R-:W-:Y:S02]  /*5060*/  @P1 IMAD R12, R20, R21, R11 ;  /* 0x00000015140c1224 */ /* 0x004fe400078e020b */
[----:B------:R-:W-:Y:S01]  /*5070*/  IMAD R14, R5, UR8, R14 ;  /* 0x00000008050e7c24 */ /* 0x000fe2000f8e020e */
[----:B------:R-:W-:Y:S01]  /*5080*/  ULDC UR8, c[0x0][0x600] ;  /* 0x0001800000087ab9 */ /* 0x000fe20000000800 */
[----:B------:R-:W-:Y:S02]  /*5090*/  IMAD R12, R15, UR9, R12 ;  /* 0x000000090f0c7c24 */ /* 0x000fe4000f8e020c */
[----:B------:R-:W-:Y:S02]  /*50a0*/  IMAD R5, R14, UR8, R13 ;  /* 0x000000080e057c24 */ /* 0x000fe4000f8e020d */
[----:B------:R-:W-:-:S03]  /*50b0*/  IMAD.MOV.U32 R4, RZ, RZ, 0x1 ;  /* 0x00000001ff047424 */ /* 0x000fc600078e00ff */
[----:B------:R-:W-:Y:S02]  /*50c0*/  SEL R19, R5, R12, !P1 ;  /* 0x0000000c05137207 */ /* 0x000fe40004800000 */
[----:B------:R-:W-:-:S07]  /*50d0*/  SEL R22, R12, R5, !P1 ;  /* 0x000000050c167207 */ /* 0x000fce0004800000 */
.L_x_116:
[----:B------:R-:W-:Y:S05]  /*50e0*/  BSYNC B1 ;  /* 0x0000000000017941 */ /* 0x000fea0003800000 */
.L_x_115:
[----:B------:R-:W-:-:S13]  /*50f0*/  LOP3.LUT P1, RZ, R4, 0xff, RZ, 0xc0, !PT ;  /* 0x000000ff04ff7812 */ /* 0x000fda000782c0ff */
[----:B------:R-:W-:Y:S05]  /*5100*/  @P1 BRA `(.L_x_119) ;  /* 0xfffffff400341947 */ /* 0x000fea000383ffff */
[----:B------:R-:W-:Y:S05]  /*5110*/  BSYNC B0 ;  /* 0x0000000000007941 */ /* 0x000fea0003800000 */
.L_x_107:
[----:B------:R-:W-:-:S03]  /*5120*/  UMOV UR8, 0xffffffff ;  /* 0xffffffff00087882 */ /* 0x000fc60000000000 */
[----:B------:R-:W-:Y:S05]  /*5130*/  BRA.DIV UR8, `(.L_x_120) ;  /* 0x0000000608247947 */ /* 0x000fea000b800000 */
[----:B------:R-:W-:-:S13]  /*5140*/  ELECT P6, URZ, PT ;  /* 0x00000000003f782f */ /* 0x000fda00038c0000 */
.L_x_135:
[----:B------:R-:W-:Y:S04]  /*5150*/  BSSY B0, `(.L_x_121) ;  /* 0x0000022000007945 */ /* 0x000fe80003800000 */
[----:B------:R-:W-:Y:S05]  /*5160*/  @!P6 BRA `(.L_x_122) ;  /* 0x000000000080e947 */ /* 0x000fea0003800000 */
[----:B------:R-:W-:-:S04]  /*5170*/  LOP3.LUT R23, R23, 0x2, RZ, 0xfc, !PT ;  /* 0x0000000217177812 */ /* 0x000fc800078efcff */
[----:B------:R-:W-:-:S13]  /*5180*/  ISETP.NE.AND P0, PT, R23, 0x3, PT ;  /* 0x000000031700780c */ /* 0x000fda0003f05270 */
[----:B------:R-:W-:Y:S05]  /*5190*/  @!P0 BRA `(.L_x_123) ;  /* 0x0000000000048947 */ /* 0x000fea0003800000 */
[----:B------:R-:W-:Y:S01]  /*51a0*/  BPT.TRAP 0x1 ;  /* 0x000000040000795c */ /* 0x000fe20000300000 */
.L_x_123:
[----:B------:R-:W0:Y:S01]  /*51b0*/  S2R R5, SR_CgaCtaId ;  /* 0x0000000000057919 */ /* 0x000e220000008800 */
[----:B------:R-:W-:Y:S02]  /*51c0*/  MOV R0, 0x400 ;  /* 0x0000040000007802 */ /* 0x000fe40000000f00 */
[----:B------:R-:W-:Y:S02]  /*51d0*/  SHF.L.U32 R2, R3, 0x1f, RZ ;  /* 0x0000001f03027819 */ /* 0x000fe400000006ff */
[----:B0-----:R-:W-:-:S05]  /*51e0*/  LEA R5, R5, R0, 0x18 ;  /* 0x0000000005057211 */ /* 0x001fca00078ec0ff */
[----:B------:R-:W-:-:S04]  /*51f0*/  VIADD R5, R5, 0x18 ;  /* 0x0000001805057836 */ /* 0x000fc80000000000 */
[C---:B------:R-:W-:Y:S02]  /*5200*/  IMAD R7, R8.reuse, 0x8, R5 ;  /* 0x0000000808077824 */ /* 0x040fe400078e0205 */
[----:B------:R-:W-:Y:S02]  /*5210*/  VIADD R8, R8, 0x1 ;  /* 0x0000000108087836 */ /* 0x000fe40000000000 */
[----:B------:R-:W0:Y:S03]  /*5220*/  SYNCS.PHASECHK.TRANS64.TRYWAIT P0, [R7+URZ], R2 ;  /* 0x00000002070075a7 */ /* 0x000e26000800017f */
[----:B------:R-:W-:-:S04]  /*5230*/  ISETP.NE.AND P1, PT, R8, 0x3, PT ;  /* 0x000000030800780c */ /* 0x000fc80003f25270 */
[----:B------:R-:W-:Y:S02]  /*5240*/  SEL R0, RZ, 0x1, P1 ;  /* 0x00000001ff007807 */ /* 0x000fe40000800000 */
[----:B------:R-:W-:Y:S02]  /*5250*/  SEL R8, R8, RZ, P1 ;  /* 0x000000ff08087207 */ /* 0x000fe40000800000 */
[----:B------:R-:W-:-:S03]  /*5260*/  LOP3.LUT R9, R3, R0, RZ, 0x3c, !PT ;  /* 0x0000000003097212 */ /* 0x000fc600078e3cff */
[----:B------:R-:W-:Y:S01]  /*5270*/  IMAD R4, R8, 0x8, R5 ;  /* 0x0000000808047824 */ /* 0x000fe200078e0205 */
[----:B------:R-:W-:Y:S01]  /*5280*/  SHF.L.U32 R3, R9, 0x1f, RZ ;  /* 0x0000001f09037819 */ /* 0x000fe200000006ff */
[----:B0-----:R-:W-:Y:S06]  /*5290*/  @!P0 BRA `(.L_x_124) ;  /* 0x0000000000ec8947 */ /* 0x001fec0003800000 */
.L_x_136:
[----:B------:R-:W1:Y:S01]  /*52a0*/  SYNCS.PHASECHK.TRANS64.TRYWAIT P0, [R4+URZ], R3 ;  /* 0x00000003040075a7 */ /* 0x000e62000800017f */
[----:B------:R-:W-:-:S05]  /*52b0*/  VIADD R0, R8, 0x1 ;  /* 0x0000000108007836 */ /* 0x000fca0000000000 */
[----:B------:R-:W-:-:S04]  /*52c0*/  ISETP.NE.AND P1, PT, R0, 0x3, PT ;  /* 0x000000030000780c */ /* 0x000fc80003f25270 */
[----:B0-----:R-:W-:Y:S02]  /*52d0*/  SEL R2, RZ, 0x1, P1 ;  /* 0x00000001ff027807 */ /* 0x001fe40000800000 */
[----:B------:R-:W-:Y:S02]  /*52e0*/  SEL R0, R0, RZ, P1 ;  /* 0x000000ff00007207 */ /* 0x000fe40000800000 */
[----:B------:R-:W-:Y:S01]  /*52f0*/  LOP3.LUT R2, R9, R2, RZ, 0x3c, !PT ;  /* 0x0000000209027212 */ /* 0x000fe200078e3cff */
[----:B-1----:R-:W-:Y:S06]  /*5300*/  @!P0 BRA `(.L_x_125) ;  /* 0x0000000000e48947 */ /* 0x002fec0003800000 */
.L_x_137:
[----:B------:R-:W-:Y:S01]  /*5310*/  IMAD R5, R0, 0x8, R5 ;  /* 0x0000000800057824 */ /* 0x000fe200078e0205 */
[----:B------:R-:W-:-:S07]  /*5320*/  SHF.L.U32 R0, R2, 0x1f, RZ ;  /* 0x0000001f02007819 */ /* 0x000fce00000006ff */
.L_x_126:
[----:B-1----:R1:W2:Y:S02]  /*5330*/  SYNCS.PHASECHK.TRANS64.TRYWAIT P0, [R5+URZ], R0 ;  /* 0x00000000050075a7 */ /* 0x0022a4000800017f */
[----:B--2---:R-:W-:Y:S05]  /*5340*/  @!P0 NANOSLEEP.SYNCS 0x989680 ;  /* 0x009896800000895d */ /* 0x004fea0003900000 */
[----:B------:R-:W2:Y:S02]  /*5350*/  @!P0 SYNCS.PHASECHK.TRANS64 P0, [R5+URZ], R0 ;  /* 0x00000000050085a7 */ /* 0x000ea4000800007f */
[----:B--2---:R-:W-:Y:S05]  /*5360*/  @!P0 BRA `(.L_x_126) ;  /* 0xfffffffc00f08947 */ /* 0x004fea000383ffff */
.L_x_122:
[----:B------:R-:W-:Y:S05]  /*5370*/  BSYNC B0 ;  /* 0x0000000000007941 */ /* 0x000fea0003800000 */
.L_x_121:
[----:B------:R-:W-:Y:S05]  /*5380*/  EXIT ;  /* 0x000000000000794d */ /* 0x000fea0003800000 */
.L_x_19:
[----:B-1----:R-:W-:-:S04]  /*5390*/  IMAD.U32 R3, RZ, RZ, UR43 ;  /* 0x0000002bff037e24 */ /* 0x002fc8000f8e00ff */
[----:B------:R1:W2:Y:S03]  /*53a0*/  SYNCS.PHASECHK.TRANS64.TRYWAIT P0, [R3+URZ+-0x8], R0 ;  /* 0xfffff800030075a7 */ /* 0x0002a6000800017f */
[----:B--2---:R-:W-:Y:S05]  /*53b0*/  @!P0 NANOSLEEP.SYNCS 0x989680 ;  /* 0x009896800000895d */ /* 0x004fea0003900000 */
[----:B------:R-:W2:Y:S02]  /*53c0*/  @!P0 SYNCS.PHASECHK.TRANS64 P0, [R3+URZ+-0x8], R0 ;  /* 0xfffff800030085a7 */ /* 0x000ea4000800007f */
[----:B--2---:R-:W-:Y:S05]  /*53d0*/  @!P0 BRA `(.L_x_19) ;  /* 0xfffffffc00ec8947 */ /* 0x004fea000383ffff */
[----:B------:R-:W-:Y:S05]  /*53e0*/  BRA `(.L_x_127) ;  /* 0xffffffc000ec7947 */ /* 0x000fea000383ffff */
.L_x_24:
[----:B--2---:R2:W3:Y:S02]  /*53f0*/  SYNCS.PHASECHK.TRANS64.TRYWAIT P1, [R3+URZ], R0 ;  /* 0x00000000030075a7 */ /* 0x0044e4000802017f */
[----:B---3--:R-:W-:Y:S05]  /*5400*/  @!P1 NANOSLEEP.SYNCS 0x989680 ;  /* 0x009896800000995d */ /* 0x008fea0003900000 */
[----:B------:R-:W3:Y:S02]  /*5410*/  @!P1 SYNCS.PHASECHK.TRANS64 P1, [R3+URZ], R0 ;  /* 0x00000000030095a7 */ /* 0x000ee4000802007f */
[----:B---3--:R-:W-:Y:S05]  /*5420*/  @!P1 BRA `(.L_x_24) ;  /* 0xfffffffc00f09947 */ /* 0x008fea000383ffff */
[----:B------:R-:W-:Y:S05]  /*5430*/  BRA `(.L_x_23) ;  /* 0xffffffc4005c7947 */ /* 0x000fea000383ffff */
.L_x_29:
[----:B--2---:R-:W-:-:S04]  /*5440*/  IMAD.U32 R5, RZ, RZ, UR4 ;  /* 0x00000004ff057e24 */ /* 0x004fc8000f8e00ff */
[----:B------:R2:W3:Y:S03]  /*5450*/  SYNCS.PHASECHK.TRANS64.TRYWAIT P1, [R5+URZ], R4 ;  /* 0x00000004050075a7 */ /* 0x0004e6000802017f */
[----:B---3--:R-:W-:Y:S05]  /*5460*/  @!P1 NANOSLEEP.SYNCS 0x989680 ;  /* 0x009896800000995d */ /* 0x008fea0003900000 */
[----:B------:R-:W3:Y:S02]  /*5470*/  @!P1 SYNCS.PHASECHK.TRANS64 P1, [R5+URZ], R4 ;  /* 0x00000004050095a7 */ /* 0x000ee4000802007f */
[----:B---3--:R-:W-:Y:S05]  /*5480*/  @!P1 BRA `(.L_x_29) ;  /* 0xfffffffc00ec9947 */ /* 0x008fea000383ffff */
[----:B------:R-:W-:Y:S05]  /*5490*/  BRA `(.L_x_28) ;  /* 0xffffffc400b87947 */ /* 0x000fea000383ffff */
.L_x_35:
[----:B0-----:R-:W-:-:S04]  /*54a0*/  IMAD.U32 R3, RZ, RZ, UR43 ;  /* 0x0000002bff037e24 */ /* 0x001fc8000f8e00ff */
[----:B------:R0:W1:Y:S03]  /*54b0*/  SYNCS.PHASECHK.TRANS64.TRYWAIT P0, [R3+URZ+0x8], R0 ;  /* 0x00000800030075a7 */ /* 0x000066000800017f */
[----:B-1----:R-:W-:Y:S05]  /*54c0*/  @!P0 NANOSLEEP.SYNCS 0x989680 ;  /* 0x009896800000895d */ /* 0x002fea0003900000 */
[----:B------:R-:W1:Y:S02]  /*54d0*/  @!P0 SYNCS.PHASECHK.TRANS64 P0, [R3+URZ+0x8], R0 ;  /* 0x00000800030085a7 */ /* 0x000e64000800007f */
[----:B-1----:R-:W-:Y:S05]  /*54e0*/  @!P0 BRA `(.L_x_35) ;  /* 0xfffffffc00ec8947 */ /* 0x002fea000383ffff */
[----:B------:R-:W-:Y:S05]  /*54f0*/  BRA `(.L_x_128) ;  /* 0xffffffc800a47947 */ /* 0x000fea000383ffff */
.L_x_108:
[----:B------:R-:W-:Y:S01]  /*5500*/  BSSY B1, `(.L_x_129) ;  /* 0x0000006000017945 */ /* 0x000fe20003800000 */
[----:B------:R-:W-:-:S07]  /*5510*/  IMAD.MOV.U32 R15, RZ, RZ, -0x1 ;  /* 0xffffffffff0f7424 */ /* 0x000fce00078e00ff */
[----:B-----5:R-:W-:Y:S05]  /*5520*/  WARPSYNC.COLLECTIVE R15, `(.L_x_130) ;  /* 0x000000000f0c7348 */ /* 0x020fea0003c00000 */
[----:B------:R-:W-:Y:S02]  /*5530*/  ELECT P6, UR62, PT ;  /* 0x00000000003e782f */ /* 0x000fe400038c0000 */
[----:B------:R-:W-:Y:S01]  /*5540*/  MOV R14, UR62 ;  /* 0x0000003e000e7c02 */ /* 0x000fe20008000f00 */
[----:B-----5:R-:W-:Y:S10]  /*5550*/  ENDCOLLECTIVE ;  /* 0x000000000000791b */ /* 0x020ff40003800000 */
.L_x_130:
[----:B------:R-:W-:Y:S05]  /*5560*/  BSYNC B1 ;  /* 0x0000000000017941 */ /* 0x000fea0003800000 */
.L_x_129:
[----:B------:R-:W-:Y:S05]  /*5570*/  BRA `(.L_x_131) ;  /* 0xfffffff000247947 */ /* 0x000fea000383ffff */
.L_x_111:
[----:B-1----:R1:W2:Y:S02]  /*5580*/  SYNCS.PHASECHK.TRANS64.TRYWAIT P1, [R11+URZ+0x18], R6 ;  /* 0x000018060b0075a7 */ /* 0x0022a4000802017f */
[----:B--2---:R-:W-:Y:S05]  /*5590*/  @!P1 NANOSLEEP.SYNCS 0x989680 ;  /* 0x009896800000995d */ /* 0x004fea0003900000 */
[----:B------:R-:W2:Y:S02]  /*55a0*/  @!P1 SYNCS.PHASECHK.TRANS64 P1, [R11+URZ+0x18], R6 ;  /* 0x000018060b0095a7 */ /* 0x000ea4000802007f */
[----:B--2---:R-:W-:Y:S05]  /*55b0*/  @!P1 BRA `(.L_x_111) ;  /* 0xfffffffc00f09947 */ /* 0x004fea000383ffff */
[----:B------:R-:W-:Y:S05]  /*55c0*/  BRA `(.L_x_132) ;  /* 0xfffffff0005c7947 */ /* 0x000fea000383ffff */
.L_x_120:
[----:B------:R-:W-:Y:S01]  /*55d0*/  BSSY B0, `(.L_x_133) ;  /* 0x0000006000007945 */ /* 0x000fe20003800000 */
[----:B------:R-:W-:-:S07]  /*55e0*/  IMAD.MOV.U32 R15, RZ, RZ, -0x1 ;  /* 0xffffffffff0f7424 */ /* 0x000fce00078e00ff */
[----:B-----5:R-:W-:Y:S05]  /*55f0*/  WARPSYNC.COLLECTIVE R15, `(.L_x_134) ;  /* 0x000000000f0c7348 */ /* 0x020fea0003c00000 */
[----:B------:R-:W-:Y:S02]  /*5600*/  ELECT P6, UR62, PT ;  /* 0x00000000003e782f */ /* 0x000fe400038c0000 */
[----:B------:R-:W-:Y:S01]  /*5610*/  MOV R14, UR62 ;  /* 0x0000003e000e7c02 */ /* 0x000fe20008000f00 */
[----:B-----5:R-:W-:Y:S10]  /*5620*/  ENDCOLLECTIVE ;  /* 0x000000000000791b */ /* 0x020ff40003800000 */
.L_x_134:
[----:B------:R-:W-:Y:S05]  /*5630*/  BSYNC B0 ;  /* 0x0000000000007941 */ /* 0x000fea0003800000 */
.L_x_133:
[----:B------:R-:W-:Y:S05]  /*5640*/  BRA `(.L_x_135) ;  /* 0xfffffff800c07947 */ /* 0x000fea000383ffff */
.L_x_124:
[----:B0-----:R0:W1:Y:S02]  /*5650*/  SYNCS.PHASECHK.TRANS64.TRYWAIT P0, [R7+URZ], R2 ;  /* 0x00000002070075a7 */ /* 0x001064000800017f */
[----:B-1----:R-:W-:Y:S05]  /*5660*/  @!P0 NANOSLEEP.SYNCS 0x989680 ;  /* 0x009896800000895d */ /* 0x002fea0003900000 */
[----:B------:R-:W1:Y:S02]  /*5670*/  @!P0 SYNCS.PHASECHK.TRANS64 P0, [R7+URZ], R2 ;  /* 0x00000002070085a7 */ /* 0x000e64000800007f */
[----:B-1----:R-:W-:Y:S05]  /*5680*/  @!P0 BRA `(.L_x_124) ;  /* 0xfffffffc00f08947 */ /* 0x002fea000383ffff */
[----:B------:R-:W-:Y:S05]  /*5690*/  BRA `(.L_x_136) ;  /* 0xfffffffc00007947 */ /* 0x000fea000383ffff */
.L_x_125:
[----:B0-----:R0:W1:Y:S02]  /*56a0*/  SYNCS.PHASECHK.TRANS64.TRYWAIT P0, [R4+URZ], R3 ;  /* 0x00000003040075a7 */ /* 0x001064000800017f */
[----:B-1----:R-:W-:Y:S05]  /*56b0*/  @!P0 NANOSLEEP.SYNCS 0x989680 ;  /* 0x009896800000895d */ /* 0x002fea0003900000 */
[----:B------:R-:W1:Y:S02]  /*56c0*/  @!P0 SYNCS.PHASECHK.TRANS64 P0, [R4+URZ], R3 ;  /* 0x00000003040085a7 */ /* 0x000e64000800007f */
[----:B-1----:R-:W-:Y:S05]  /*56d0*/  @!P0 BRA `(.L_x_125) ;  /* 0xfffffffc00f08947 */ /* 0x002fea000383ffff */
[----:B------:R-:W-:Y:S05]  /*56e0*/  BRA `(.L_x_137) ;  /* 0xfffffffc00087947 */ /* 0x000fea000383ffff */
.L_x_138:
[----:B------:R-:W-:-:S00]  /*56f0*/  BRA `(.L_x_138) ;  /* 0xfffffffc00fc7947 */ /* 0x000fc0000383ffff */
[----:B------:R-:W-:-:S00]  /*5700*/  NOP ;  /* 0x0000000000007918 */ /* 0x000fc00000000000 */
[----:B------:R-:W-:-:S00]  /*5710*/  NOP ;  /* 0x0000000000007918 */ /* 0x000fc00000000000 */
[----:B------:R-:W-:-:S00]  /*5720*/  NOP ;  /* 0x0000000000007918 */ /* 0x000fc00000000000 */
[----:B------:R-:W-:-:S00]  /*5730*/  NOP ;  /* 0x0000000000007918 */ /* 0x000fc00000000000 */
[----:B------:R-:W-:-:S00]  /*5740*/  NOP ;  /* 0x0000000000007918 */ /* 0x000fc00000000000 */
[----:B------:R-:W-:-:S00]  /*5750*/  NOP ;  /* 0x0000000000007918 */ /* 0x000fc00000000000 */
[----:B------:R-:W-:-:S00]  /*5760*/  NOP ;  /* 0x0000000000007918 */ /* 0x000fc00000000000 */
[----:B------:R-:W-:-:S00]  /*5770*/  NOP ;  /* 0x0000000000007918 */ /* 0x000fc00000000000 */
.L_x_139:


//--------------------- .nv.global.init           --------------------------
	.section	.nv.global.init,"aw",@progbits
.nv.global.init:
	.type		$str$22,@object
	.size		$str$22,($str$23 - $str$22)
$str$22:
        /*0000*/ 	.byte	0x6b, 0x5f, 0x74, 0x69, 0x6c, 0x65, 0x5f, 0x63, 0x6f, 0x75, 0x6e, 0x74, 0x20, 0x3e, 0x3d, 0x20
        /*0010*/ 	.byte	0x31, 0x00
	.type		$str$23,@object
	.size		$str$23,(__unnamed_1 - $str$23)
$str$23:
        /*0012*/ 	.byte	0x2f, 0x74, 0x6d, 0x70, 0x2f, 0x63, 0x75, 0x74, 0x6c, 0x61, 0x73, 0x73, 0x5f, 0x73, 0x77, 0x65
        /*0022*/ 	.byte	0x65, 0x70, 0x5f, 0x73, 0x72, 0x63, 0x2f, 0x69, 0x6e, 0x63, 0x6c, 0x75, 0x64, 0x65, 0x2f, 0x63
        /*0032*/ 	.byte	0x75, 0x74, 0x6c, 0x61, 0x73, 0x73, 0x2f, 0x67, 0x65, 0x6d, 0x6d, 0x2f, 0x63, 0x6f, 0x6c, 0x6c
        /*0042*/ 	.byte	0x65, 0x63, 0x74, 0x69, 0x76, 0x65, 0x2f, 0x73, 0x6d, 0x39, 0x30, 0x5f, 0x6d, 0x6d, 0x61, 0x5f
        /*0052*/ 	.byte	0x74, 0x6d, 0x61, 0x5f, 0x67, 0x6d, 0x6d, 0x61, 0x5f, 0x73, 0x73, 0x5f, 0x77, 0x61, 0x72, 0x70
        /*0062*/ 	.byte	0x73, 0x70, 0x65, 0x63, 0x69, 0x61, 0x6c, 0x69, 0x7a, 0x65, 0x64, 0x2e, 0x68, 0x70, 0x70, 0x00
	.type		__unnamed_1,@object
	.size		__unnamed_1,(.L_0 - __unnamed_1)
__unnamed_1:
        /*0072*/ 	.byte	0x76, 0x6f, 0x69, 0x64, 0x20, 0x63, 0x75, 0x74, 0x6c, 0x61, 0x73, 0x73, 0x3a, 0x3a, 0x67, 0x65
        /* <DEDUP_REMOVED lines=172> */
        /*0b42*/ 	.byte	0x3a, 0x3a, 0x69, 0x64, 0x65, 0x6e, 0x74, 0x69, 0x74, 0x79, 0x5d, 0x00
.L_0:


//--------------------- .nv.shared._ZN7cutlass13device_kernelINS_4gemm6kernel13GemmUniversalIN4cute5tupleIJiiiiEEENS1_10collective13CollectiveMmaINS1_34MainloopSm90TmaGmmaWarpSpecializedILi3ENS5_IJNS4_1CILi2EEESB_NSA_ILi1EEEEEENS1_32KernelTmaWarpSpecializedPingpongEEENS5_IJNSA_ILi64EEESG_NSA_ILi32EEEEEEaNS5_IJlSC_lEEEaSJ_NS4_8TiledMMAINS4_8MMA_AtomIJNS4_4SM904GMMA26MMA_64x64x32_S32S8S8_SS_TNEEEENS4_6LayoutINS5_IJSC_SC_SC_EEENS5_IJNSA_ILi0EEESS_SS_EEEEENS5_IJNS4_10UnderscoreESV_SV_EEEEENS4_23SM90_TMA_LOAD_MULTICASTENS4_14ComposedLayoutINS4_7SwizzleILi1ELi4ELi3EEENS4_18smem_ptr_flag_bitsILi8EEENSQ_INS5_IJNSA_ILi8EEESH_EEENS5_IJSH_SC_EEEEEEEvNS4_8identityESY_S18_vS19_EENS_8epilogue10collective6detail29Sm90TmaWarpSpecializedAdapterINS1C_15DefaultEpilogueIaSJ_SJ_NS1B_6thread17LinearCombinationIaLi1EiiLNS1G_9ScaleType4KindE0ELNS_15FloatRoundStyleE2EaEENS1_15EpilogueDefaultEEEEEvvEEEEvNT_6ParamsE --------------------------
	.section	.nv.shared._ZN7cutlass13device_kernelINS_4gemm6kernel13GemmUniversalIN4cute5tupleIJiiiiEEENS1_10collective13CollectiveMmaINS1_34MainloopSm90TmaGmmaWarpSpecializedILi3ENS5_IJNS4_1CILi2EEESB_NSA_ILi1EEEEEENS1_32KernelTmaWarpSpecializedPingpongEEENS5_IJNSA_ILi64EEESG_NSA_ILi32EEEEEEaNS5_IJlSC_lEEEaSJ_NS4_8TiledMMAINS4_8MMA_AtomIJNS4_4SM904GMMA26MMA_64x64x32_S32S8S8_SS_TNEEEENS4_6LayoutINS5_IJSC_SC_SC_EEENS5_IJNSA_ILi0EEESS_SS_EEEEENS5_IJNS4_10UnderscoreESV_SV_EEEEENS4_23SM90_TMA_LOAD_MULTICASTENS4_14ComposedLayoutINS4_7SwizzleILi1ELi4ELi3EEENS4_18smem_ptr_flag_bitsILi8EEENSQ_INS5_IJNSA_ILi8EEESH_EEENS5_IJSH_SC_EEEEEEEvNS4_8identityESY_S18_vS19_EENS_8epilogue10collective6detail29Sm90TmaWarpSpecializedAdapterINS1C_15DefaultEpilogueIaSJ_SJ_NS1B_6thread17LinearCombinationIaLi1EiiLNS1G_9ScaleType4KindE0ELNS_15FloatRoundStyleE2EaEENS1_15EpilogueDefaultEEEEEvvEEEEvNT_6ParamsE,"aw",@nobits
	.sectionflags	@""
	.align	16
	.zero		1024


//--------------------- .nv.shared.reserved.0     --------------------------
	.section	.nv.shared.reserved.0,"aw",@nobits
	.weak		__nv_reservedSMEM_offset_0_alias
	.size		__nv_reservedSMEM_offset_0_alias, 0, 0
	.other		__nv_reservedSMEM_offset_0_alias,@"STO_CUDA_RESERVED_SHARED STV_DEFAULT"
__nv_reservedSMEM_offset_0_alias:
	.zero		0


//--------------------- .nv.global                --------------------------
	.section	.nv.global,"aw",@nobits
.nv.global:
	.type		_ZN39_INTERNAL_0f29c4e5_4_k_cu_115a88fb_50174cute1_E,@object
	.size		_ZN39_INTERNAL_0f29c4e5_4_k_cu_115a88fb_50174cute1_E,(_ZN39_INTERNAL_0f29c4e5_4_k_cu_115a88fb_50174cuda3std3__45__cpo6cbeginE - _ZN39_INTERNAL_0f29c4e5_4_k_cu_115a88fb_50174cute1_E)
_ZN39_INTERNAL_0f29c4e5_4_k_cu_115a88fb_50174cute1_E:
	.zero		1
	.type		_ZN39_INTERNAL_0f29c4e5_4_k_cu_115a88fb_50174cuda3std3__45__cpo6cbeginE,@object
	.size		_ZN39_INTERNAL_0f29c4e5_4_k_cu_115a88fb_50174cuda3std3__45__cpo6cbeginE,(_ZN39_INTERNAL_0f29c4e5_4_k_cu_115a88fb_50174cuda3std3__48in_placeE - _ZN39_INTERNAL_0f29c4e5_4_k_cu_115a88fb_50174cuda3std3__45__cpo6cbeginE)
_ZN39_INTERNAL_0f29c4e5_4_k_cu_115a88fb_50174cuda3std3__45__cpo6cbeginE:
	.zero		1
	.type		_ZN39_INTERNAL_0f29c4e5_4_k_cu_115a88fb_50174cuda3std3__48in_placeE,@object
	.size		_ZN39_INTERNAL_0f29c4e5_4_k_cu_115a88fb_50174cuda3std3__48in_placeE,(_ZN39_INTERNAL_0f29c4e5_4_k_cu_115a88fb_50174cuda3std6ranges3__45__cpo9iter_moveE - _ZN39_INTERNAL_0f29c4e5_4_k_cu_115a88fb_50174cuda3std3__48in_placeE)
_ZN39_INTERNAL_0f29c4e5_4_k_cu_115a88fb_50174cuda3std3__48in_placeE:
	.zero		1
	.type		_ZN39_INTERNAL_0f29c4e5_4_k_cu_115a88fb_50174cuda3std6ranges3__45__cpo9iter_moveE,@object
	.size		_ZN39_INTERNAL_0f29c4e5_4_k_cu_115a88fb_50174cuda3std6ranges3__45__cpo9iter_moveE,(_ZN39_INTERNAL_0f29c4e5_4_k_cu_115a88fb_50174cuda3std3__45__cpo5beginE - _ZN39_INTERNAL_0f29c4e5_4_k_cu_115a88fb_50174cuda3std6ranges3__45__cpo9iter_moveE)
_ZN39_INTERNAL_0f29c4e5_4_k_cu_115a88fb_50174cuda3std6ranges3__45__cpo9iter_moveE:
	.zero		1
	.type		_ZN39_INTERNAL_0f29c4e5_4_k_cu_115a88fb_50174cuda3std3__45__cpo5beginE,@object
	.size		_ZN39_INTERNAL_0f29c4e5_4_k_cu_115a88fb_50174cuda3std3__45__cpo5beginE,(_ZN39_INTERNAL_0f29c4e5_4_k_cu_115a88fb_50174cuda3std3__441_GLOBAL__N__0f29c4e5_4_k_cu_115a88fb_50176ignoreE - _ZN39_INTERNAL_0f29c4e5_4_k_cu_115a88fb_50174cuda3std3__45__cpo5beginE)
_ZN39_INTERNAL_0f29c4e5_4_k_cu_115a88fb_50174cuda3std3__45__cpo5beginE:
	.zero		1
	.type		_ZN39_INTERNAL_0f29c4e5_4_k_cu_115a88fb_50174cuda3std3__441_GLOBAL__N__0f29c4e5_4_k_cu_115a88fb_50176ignoreE,@object
	.size		_ZN39_INTERNAL_0f29c4e5_4_k_cu_115a88fb_50174cuda3std3__441_GLOBAL__N__0f29c4e5_4_k_cu_115a88fb_50176ignoreE,(_ZN39_INTERNAL_0f29c4e5_4_k_cu_115a88fb_50174cute7productE - _ZN39_INTERNAL_0f29c4e5_4_k_cu_115a88fb_50174cuda3std3__441_GLOBAL__N__0f29c4e5_4_k_cu_115a88fb_50176ignoreE)
_ZN39_INTERNAL_0f29c4e5_4_k_cu_115a88fb_50174cuda3std3__441_GLOBAL__N__0f29c4e5_4_k_cu_115a88fb_50176ignoreE:
	.zero		1
	.type		_ZN39_INTERNAL_0f29c4e5_4_k_cu_115a88fb_50174cute7productE,@object
	.size		_ZN39_INTERNAL_0f29c4e5_4_k_cu_115a88fb_50174cute7productE,(_ZN39_INTERNAL_0f29c4e5_4_k_cu_115a88fb_50174cuda3std3__45__cpo3endE - _ZN39_INTERNAL_0f29c4e5_4_k_cu_115a88fb_50174cute7productE)
_ZN39_INTERNAL_0f29c4e5_4_k_cu_115a88fb_50174cute7productE:
	.zero		1
	.type		_ZN39_INTERNAL_0f29c4e5_4_k_cu_115a88fb_50174cuda3std3__45__cpo3endE,@object
	.size		_ZN39_INTERNAL_0f29c4e5_4_k_cu_115a88fb_50174cuda3std3__45__cpo3endE,(_ZN39_INTERNAL_0f29c4e5_4_k_cu_115a88fb_50174cuda3std3__419piecewise_constructE - _ZN39_INTERNAL_0f29c4e5_4_k_cu_115a88fb_50174cuda3std3__45__cpo3endE)
_ZN39_INTERNAL_0f29c4e5_4_k_cu_115a88fb_50174cuda3std3__45__cpo3endE:
	.zero		1
	.type		_ZN39_INTERNAL_0f29c4e5_4_k_cu_115a88fb_50174cuda3std3__419piecewise_constructE,@object
	.size		_ZN39_INTERNAL_0f29c4e5_4_k_cu_115a88fb_50174cuda3std3__419piecewise_constructE,(_ZN39_INTERNAL_0f29c4e5_4_k_cu_115a88fb_50174cuda3std3__45__cpo4cendE - _ZN39_INTERNAL_0f29c4e5_4_k_cu_115a88fb_50174cuda3std3__419piecewise_constructE)
_ZN39_INTERNAL_0f29c4e5_4_k_cu_115a88fb_50174cuda3std3__419piecewise_constructE:
	.zero		1
	.type		_ZN39_INTERNAL_0f29c4e5_4_k_cu_115a88fb_50174cuda3std3__45__cpo4cendE,@object
	.size		_ZN39_INTERNAL_0f29c4e5_4_k_cu_115a88fb_50174cuda3std3__45__cpo4cendE,(_ZN39_INTERNAL_0f29c4e5_4_k_cu_115a88fb_50174cuda3std6ranges3__45__cpo4swapE - _ZN39_INTERNAL_0f29c4e5_4_k_cu_115a88fb_50174cuda3std3__45__cpo4cendE)
_ZN39_INTERNAL_0f29c4e5_4_k_cu_115a88fb_50174cuda3std3__45__cpo4cendE:
	.zero		1
	.type		_ZN39_INTERNAL_0f29c4e5_4_k_cu_115a88fb_50174cuda3std6ranges3__45__cpo4swapE,@object
	.size		_ZN39_INTERNAL_0f29c4e5_4_k_cu_115a88fb_50174cuda3std6ranges3__45__cpo4swapE,(.L_8 - _ZN39_INTERNAL_0f29c4e5_4_k_cu_115a88fb_50174cuda3std6ranges3__45__cpo4swapE)
_ZN39_INTERNAL_0f29c4e5_4_k_cu_115a88fb_50174cuda3std6ranges3__45__cpo4swapE:
	.zero		1
.L_8:


//--------------------- .nv.constant0._ZN7cutlass13device_kernelINS_4gemm6kernel13GemmUniversalIN4cute5tupleIJiiiiEEENS1_10collective13CollectiveMmaINS1_34MainloopSm90TmaGmmaWarpSpecializedILi3ENS5_IJNS4_1CILi2EEESB_NSA_ILi1EEEEEENS1_32KernelTmaWarpSpecializedPingpongEEENS5_IJNSA_ILi64EEESG_NSA_ILi32EEEEEEaNS5_IJlSC_lEEEaSJ_NS4_8TiledMMAINS4_8MMA_AtomIJNS4_4SM904GMMA26MMA_64x64x32_S32S8S8_SS_TNEEEENS4_6LayoutINS5_IJSC_SC_SC_EEENS5_IJNSA_ILi0EEESS_SS_EEEEENS5_IJNS4_10UnderscoreESV_SV_EEEEENS4_23SM90_TMA_LOAD_MULTICASTENS4_14ComposedLayoutINS4_7SwizzleILi1ELi4ELi3EEENS4_18smem_ptr_flag_bitsILi8EEENSQ_INS5_IJNSA_ILi8EEESH_EEENS5_IJSH_SC_EEEEEEEvNS4_8identityESY_S18_vS19_EENS_8epilogue10collective6detail29Sm90TmaWarpSpecializedAdapterINS1C_15DefaultEpilogueIaSJ_SJ_NS1B_6thread17LinearCombinationIaLi1EiiLNS1G_9ScaleType4KindE0ELNS_15FloatRoundStyleE2EaEENS1_15EpilogueDefaultEEEEEvvEEEEvNT_6ParamsE --------------------------
	.section	.nv.constant0._ZN7cutlass13device_kernelINS_4gemm6kernel13GemmUniversalIN4cute5tupleIJiiiiEEENS1_10collective13CollectiveMmaINS1_34MainloopSm90TmaGmmaWarpSpecializedILi3ENS5_IJNS4_1CILi2EEESB_NSA_ILi1EEEEEENS1_32KernelTmaWarpSpecializedPingpongEEENS5_IJNSA_ILi64EEESG_NSA_ILi32EEEEEEaNS5_IJlSC_lEEEaSJ_NS4_8TiledMMAINS4_8MMA_AtomIJNS4_4SM904GMMA26MMA_64x64x32_S32S8S8_SS_TNEEEENS4_6LayoutINS5_IJSC_SC_SC_EEENS5_IJNSA_ILi0EEESS_SS_EEEEENS5_IJNS4_10UnderscoreESV_SV_EEEEENS4_23SM90_TMA_LOAD_MULTICASTENS4_14ComposedLayoutINS4_7SwizzleILi1ELi4ELi3EEENS4_18smem_ptr_flag_bitsILi8EEENSQ_INS5_IJNSA_ILi8EEESH_EEENS5_IJSH_SC_EEEEEEEvNS4_8identityESY_S18_vS19_EENS_8epilogue10collective6detail29Sm90TmaWarpSpecializedAdapterINS1C_15DefaultEpilogueIaSJ_SJ_NS1B_6thread17LinearCombinationIaLi1EiiLNS1G_9ScaleType4KindE0ELNS_15FloatRoundStyleE2EaEENS1_15EpilogueDefaultEEEEEvvEEEEvNT_6ParamsE,"a",@progbits
	.sectionflags	@""
	.align	4
.nv.constant0._ZN7cutlass13device_kernelINS_4gemm6kernel13GemmUniversalIN4cute5tupleIJiiiiEEENS1_10collective13CollectiveMmaINS1_34MainloopSm90TmaGmmaWarpSpecializedILi3ENS5_IJNS4_1CILi2EEESB_NSA_ILi1EEEEEENS1_32KernelTmaWarpSpecializedPingpongEEENS5_IJNSA_ILi64EEESG_NSA_ILi32EEEEEEaNS5_IJlSC_lEEEaSJ_NS4_8TiledMMAINS4_8MMA_AtomIJNS4_4SM904GMMA26MMA_64x64x32_S32S8S8_SS_TNEEEENS4_6LayoutINS5_IJSC_SC_SC_EEENS5_IJNSA_ILi0EEESS_SS_EEEEENS5_IJNS4_10UnderscoreESV_SV_EEEEENS4_23SM90_TMA_LOAD_MULTICASTENS4_14ComposedLayoutINS4_7SwizzleILi1ELi4ELi3EEENS4_18smem_ptr_flag_bitsILi8EEENSQ_INS5_IJNSA_ILi8EEESH_EEENS5_IJSH_SC_EEEEEEEvNS4_8identityESY_S18_vS19_EENS_8epilogue10collective6detail29Sm90TmaWarpSpecializedAdapterINS1C_15DefaultEpilogueIaSJ_SJ_NS1B_6thread17LinearCombinationIaLi1EiiLNS1G_9ScaleType4KindE0ELNS_15FloatRoundStyleE2EaEENS1_15EpilogueDefaultEEEEEvvEEEEvNT_6ParamsE:
	.zero		1664


//--------------------- SYMBOLS --------------------------

	.type		.nv.reservedSmem.offset0,@object
	.size		.nv.reservedSmem.offset0,0x4
	.type		__assertfail,@function
